//
// Generated by NVIDIA NVVM Compiler
//
// Compiler Build ID: CL-36424714
// Cuda compilation tools, release 13.0, V13.0.88
// Based on NVVM 20.0.0
//

.version 9.0
.target sm_100
.address_size 64

	// .globl	_Z15setBoundaryLeftPdii

.visible .entry _Z15setBoundaryLeftPdii(
	.param .u64 .ptr .align 1 _Z15setBoundaryLeftPdii_param_0,
	.param .u32 _Z15setBoundaryLeftPdii_param_1,
	.param .u32 _Z15setBoundaryLeftPdii_param_2
)
{
	.reg .pred 	%p<2>;
	.reg .b32 	%r<10>;
	.reg .b64 	%rd<5>;
	.reg .b64 	%fd<2>;

	ld.param.u64 	%rd1, [_Z15setBoundaryLeftPdii_param_0];
	ld.param.u32 	%r3, [_Z15setBoundaryLeftPdii_param_1];
	ld.param.u32 	%r2, [_Z15setBoundaryLeftPdii_param_2];
	mov.u32 	%r4, %ctaid.x;
	mov.u32 	%r5, %ntid.x;
	mov.u32 	%r6, %tid.x;
	mad.lo.s32 	%r7, %r4, %r5, %r6;
	add.s32 	%r1, %r7, 1;
	setp.gt.s32 	%p1, %r1, %r3;
	@%p1 bra 	$L__BB0_2;
	cvta.to.global.u64 	%rd2, %rd1;
	add.s32 	%r8, %r2, 2;
	mul.lo.s32 	%r9, %r8, %r1;
	mul.wide.s32 	%rd3, %r9, 8;
	add.s64 	%rd4, %rd2, %rd3;
	ld.global.f64 	%fd1, [%rd4+16];
	st.global.f64 	[%rd4], %fd1;
$L__BB0_2:
	ret;

}
	// .globl	_Z16setBoundaryRightPdii
.visible .entry _Z16setBoundaryRightPdii(
	.param .u64 .ptr .align 1 _Z16setBoundaryRightPdii_param_0,
	.param .u32 _Z16setBoundaryRightPdii_param_1,
	.param .u32 _Z16setBoundaryRightPdii_param_2
)
{
	.reg .pred 	%p<2>;
	.reg .b32 	%r<10>;
	.reg .b64 	%rd<5>;
	.reg .b64 	%fd<2>;

	ld.param.u64 	%rd1, [_Z16setBoundaryRightPdii_param_0];
	ld.param.u32 	%r3, [_Z16setBoundaryRightPdii_param_1];
	ld.param.u32 	%r2, [_Z16setBoundaryRightPdii_param_2];
	mov.u32 	%r4, %ctaid.x;
	mov.u32 	%r5, %ntid.x;
	mov.u32 	%r6, %tid.x;
	mad.lo.s32 	%r7, %r4, %r5, %r6;
	add.s32 	%r1, %r7, 1;
	setp.gt.s32 	%p1, %r1, %r3;
	@%p1 bra 	$L__BB1_2;
	cvta.to.global.u64 	%rd2, %rd1;
	add.s32 	%r8, %r2, 2;
	mad.lo.s32 	%r9, %r8, %r1, %r2;
	mul.wide.s32 	%rd3, %r9, 8;
	add.s64 	%rd4, %rd2, %rd3;
	ld.global.f64 	%fd1, [%rd4+-8];
	st.global.f64 	[%rd4+8], %fd1;
$L__BB1_2:
	ret;

}
	// .globl	_Z13setBoundaryUpPdii
.visible .entry _Z13setBoundaryUpPdii(
	.param .u64 .ptr .align 1 _Z13setBoundaryUpPdii_param_0,
	.param .u32 _Z13setBoundaryUpPdii_param_1,
	.param .u32 _Z13setBoundaryUpPdii_param_2
)
{
	.reg .pred 	%p<2>;
	.reg .b32 	%r<10>;
	.reg .b64 	%rd<7>;
	.reg .b64 	%fd<2>;

	ld.param.u64 	%rd1, [_Z13setBoundaryUpPdii_param_0];
	ld.param.u32 	%r2, [_Z13setBoundaryUpPdii_param_2];
	mov.u32 	%r3, %ctaid.x;
	mov.u32 	%r4, %ntid.x;
	mov.u32 	%r5, %tid.x;
	mad.lo.s32 	%r6, %r3, %r4, %r5;
	add.s32 	%r1, %r6, 1;
	setp.gt.s32 	%p1, %r1, %r2;
	@%p1 bra 	$L__BB2_2;
	cvta.to.global.u64 	%rd2, %rd1;
	shl.b32 	%r7, %r2, 1;
	add.s32 	%r8, %r7, %r1;
	add.s32 	%r9, %r8, 4;
	mul.wide.s32 	%rd3, %r9, 8;
	add.s64 	%rd4, %rd2, %rd3;
	ld.global.f64 	%fd1, [%rd4];
	mul.wide.s32 	%rd5, %r1, 8;
	add.s64 	%rd6, %rd2, %rd5;
	st.global.f64 	[%rd6], %fd1;
$L__BB2_2:
	ret;

}
	// .globl	_Z15setBoundaryDownPdii
.visible .entry _Z15setBoundaryDownPdii(
	.param .u64 .ptr .align 1 _Z15setBoundaryDownPdii_param_0,
	.param .u32 _Z15setBoundaryDownPdii_param_1,
	.param .u32 _Z15setBoundaryDownPdii_param_2
)
{
	.reg .pred 	%p<2>;
	.reg .b32 	%r<13>;
	.reg .b64 	%rd<7>;
	.reg .b64 	%fd<2>;

	ld.param.u64 	%rd1, [_Z15setBoundaryDownPdii_param_0];
	ld.param.u32 	%r2, [_Z15setBoundaryDownPdii_param_1];
	ld.param.u32 	%r3, [_Z15setBoundaryDownPdii_param_2];
	mov.u32 	%r4, %ctaid.x;
	mov.u32 	%r5, %ntid.x;
	mov.u32 	%r6, %tid.x;
	mad.lo.s32 	%r7, %r4, %r5, %r6;
	add.s32 	%r1, %r7, 1;
	setp.gt.s32 	%p1, %r1, %r3;
	@%p1 bra 	$L__BB3_2;
	cvta.to.global.u64 	%rd2, %rd1;
	add.s32 	%r8, %r2, -1;
	add.s32 	%r9, %r3, 2;
	mad.lo.s32 	%r10, %r9, %r8, %r1;
	mul.wide.s32 	%rd3, %r10, 8;
	add.s64 	%rd4, %rd2, %rd3;
	ld.global.f64 	%fd1, [%rd4];
	shl.b32 	%r11, %r9, 1;
	add.s32 	%r12, %r10, %r11;
	mul.wide.s32 	%rd5, %r12, 8;
	add.s64 	%rd6, %rd2, %rd5;
	st.global.f64 	[%rd6], %fd1;
$L__BB3_2:
	ret;

}
	// .globl	_Z8solvePDEPdS_dii
.visible .entry _Z8solvePDEPdS_dii(
	.param .u64 .ptr .align 1 _Z8solvePDEPdS_dii_param_0,
	.param .u64 .ptr .align 1 _Z8solvePDEPdS_dii_param_1,
	.param .f64 _Z8solvePDEPdS_dii_param_2,
	.param .u32 _Z8solvePDEPdS_dii_param_3,
	.param .u32 _Z8solvePDEPdS_dii_param_4
)
{
	.reg .pred 	%p<4>;
	.reg .b32 	%r<19>;
	.reg .b64 	%rd<12>;
	.reg .b64 	%fd<12>;

	ld.param.u64 	%rd1, [_Z8solvePDEPdS_dii_param_0];
	ld.param.u64 	%rd2, [_Z8solvePDEPdS_dii_param_1];
	ld.param.f64 	%fd1, [_Z8solvePDEPdS_dii_param_2];
	ld.param.u32 	%r4, [_Z8solvePDEPdS_dii_param_3];
	ld.param.u32 	%r3, [_Z8solvePDEPdS_dii_param_4];
	mov.u32 	%r5, %ctaid.y;
	mov.u32 	%r6, %ntid.y;
	mov.u32 	%r7, %tid.y;
	mad.lo.s32 	%r1, %r5, %r6, %r7;
	mov.u32 	%r8, %ctaid.x;
	mov.u32 	%r9, %ntid.x;
	mov.u32 	%r10, %tid.x;
	mad.lo.s32 	%r11, %r8, %r9, %r10;
	add.s32 	%r2, %r11, 1;
	setp.ge.s32 	%p1, %r1, %r4;
	setp.gt.s32 	%p2, %r2, %r3;
	or.pred  	%p3, %p1, %p2;
	@%p3 bra 	$L__BB4_2;
	cvta.to.global.u64 	%rd3, %rd2;
	cvta.to.global.u64 	%rd4, %rd1;
	add.s32 	%r12, %r3, 2;
	mad.lo.s32 	%r13, %r12, %r1, %r12;
	add.s32 	%r14, %r13, %r2;
	mul.wide.s32 	%rd5, %r14, 8;
	add.s64 	%rd6, %rd3, %rd5;
	ld.global.f64 	%fd2, [%rd6];
	ld.global.f64 	%fd3, [%rd6+8];
	ld.global.f64 	%fd4, [%rd6+-8];
	add.f64 	%fd5, %fd3, %fd4;
	fma.rn.f64 	%fd6, %fd2, 0dC010000000000000, %fd5;
	add.s32 	%r15, %r13, %r12;
	mul.wide.s32 	%rd7, %r12, 8;
	add.s64 	%rd8, %rd6, %rd7;
	ld.global.f64 	%fd7, [%rd8];
	add.f64 	%fd8, %fd7, %fd6;
	shl.b32 	%r16, %r12, 1;
	sub.s32 	%r17, %r15, %r16;
	add.s32 	%r18, %r17, %r2;
	mul.wide.s32 	%rd9, %r18, 8;
	add.s64 	%rd10, %rd3, %rd9;
	ld.global.f64 	%fd9, [%rd10];
	add.f64 	%fd10, %fd9, %fd8;
	fma.rn.f64 	%fd11, %fd1, %fd10, %fd2;
	add.s64 	%rd11, %rd4, %rd5;
	st.global.f64 	[%rd11], %fd11;
$L__BB4_2:
	ret;

}
	// .globl	_Z10solveODE_EPdS_dddii
.visible .entry _Z10solveODE_EPdS_dddii(
	.param .u64 .ptr .align 1 _Z10solveODE_EPdS_dddii_param_0,
	.param .u64 .ptr .align 1 _Z10solveODE_EPdS_dddii_param_1,
	.param .f64 _Z10solveODE_EPdS_dddii_param_2,
	.param .f64 _Z10solveODE_EPdS_dddii_param_3,
	.param .f64 _Z10solveODE_EPdS_dddii_param_4,
	.param .u32 _Z10solveODE_EPdS_dddii_param_5,
	.param .u32 _Z10solveODE_EPdS_dddii_param_6
)
{
	.reg .pred 	%p<4>;
	.reg .b32 	%r<15>;
	.reg .b64 	%rd<8>;
	.reg .b64 	%fd<14>;

	ld.param.u64 	%rd1, [_Z10solveODE_EPdS_dddii_param_0];
	ld.param.u64 	%rd2, [_Z10solveODE_EPdS_dddii_param_1];
	ld.param.f64 	%fd1, [_Z10solveODE_EPdS_dddii_param_2];
	ld.param.f64 	%fd2, [_Z10solveODE_EPdS_dddii_param_3];
	ld.param.f64 	%fd3, [_Z10solveODE_EPdS_dddii_param_4];
	ld.param.u32 	%r4, [_Z10solveODE_EPdS_dddii_param_5];
	ld.param.u32 	%r3, [_Z10solveODE_EPdS_dddii_param_6];
	mov.u32 	%r5, %ctaid.y;
	mov.u32 	%r6, %ntid.y;
	mov.u32 	%r7, %tid.y;
	mad.lo.s32 	%r1, %r5, %r6, %r7;
	mov.u32 	%r8, %ctaid.x;
	mov.u32 	%r9, %ntid.x;
	mov.u32 	%r10, %tid.x;
	mad.lo.s32 	%r11, %r8, %r9, %r10;
	add.s32 	%r2, %r11, 1;
	setp.ge.s32 	%p1, %r1, %r4;
	setp.gt.s32 	%p2, %r2, %r3;
	or.pred  	%p3, %p1, %p2;
	@%p3 bra 	$L__BB5_2;
	cvta.to.global.u64 	%rd3, %rd1;
	cvta.to.global.u64 	%rd4, %rd2;
	add.s32 	%r12, %r3, 2;
	mad.lo.s32 	%r13, %r12, %r1, %r12;
	add.s32 	%r14, %r13, %r2;
	mul.wide.s32 	%rd5, %r14, 8;
	add.s64 	%rd6, %rd3, %rd5;
	ld.global.f64 	%fd4, [%rd6];
	mul.f64 	%fd5, %fd1, %fd4;
	sub.f64 	%fd6, %fd4, %fd3;
	mul.f64 	%fd7, %fd5, %fd6;
	add.f64 	%fd8, %fd4, 0dBFF0000000000000;
	mul.f64 	%fd9, %fd8, %fd7;
	add.s64 	%rd7, %rd4, %rd5;
	ld.global.f64 	%fd10, [%rd7];
	fma.rn.f64 	%fd11, %fd4, %fd10, %fd9;
	mul.f64 	%fd12, %fd2, %fd11;
	sub.f64 	%fd13, %fd4, %fd12;
	st.global.f64 	[%rd6], %fd13;
$L__BB5_2:
	ret;

}
	// .globl	_Z10solveODE_RPdS_ddddddii
.visible .entry _Z10solveODE_RPdS_ddddddii(
	.param .u64 .ptr .align 1 _Z10solveODE_RPdS_ddddddii_param_0,
	.param .u64 .ptr .align 1 _Z10solveODE_RPdS_ddddddii_param_1,
	.param .f64 _Z10solveODE_RPdS_ddddddii_param_2,
	.param .f64 _Z10solveODE_RPdS_ddddddii_param_3,
	.param .f64 _Z10solveODE_RPdS_ddddddii_param_4,
	.param .f64 _Z10solveODE_RPdS_ddddddii_param_5,
	.param .f64 _Z10solveODE_RPdS_ddddddii_param_6,
	.param .f64 _Z10solveODE_RPdS_ddddddii_param_7,
	.param .u32 _Z10solveODE_RPdS_ddddddii_param_8,
	.param .u32 _Z10solveODE_RPdS_ddddddii_param_9
)
{
	.reg .pred 	%p<4>;
	.reg .b32 	%r<15>;
	.reg .b64 	%rd<8>;
	.reg .b64 	%fd<21>;

	ld.param.u64 	%rd1, [_Z10solveODE_RPdS_ddddddii_param_0];
	ld.param.u64 	%rd2, [_Z10solveODE_RPdS_ddddddii_param_1];
	ld.param.f64 	%fd1, [_Z10solveODE_RPdS_ddddddii_param_2];
	ld.param.f64 	%fd2, [_Z10solveODE_RPdS_ddddddii_param_3];
	ld.param.f64 	%fd3, [_Z10solveODE_RPdS_ddddddii_param_4];
	ld.param.f64 	%fd4, [_Z10solveODE_RPdS_ddddddii_param_5];
	ld.param.f64 	%fd5, [_Z10solveODE_RPdS_ddddddii_param_6];
	ld.param.f64 	%fd6, [_Z10solveODE_RPdS_ddddddii_param_7];
	ld.param.u32 	%r4, [_Z10solveODE_RPdS_ddddddii_param_8];
	ld.param.u32 	%r3, [_Z10solveODE_RPdS_ddddddii_param_9];
	mov.u32 	%r5, %ctaid.y;
	mov.u32 	%r6, %ntid.y;
	mov.u32 	%r7, %tid.y;
	mad.lo.s32 	%r1, %r5, %r6, %r7;
	mov.u32 	%r8, %ctaid.x;
	mov.u32 	%r9, %ntid.x;
	mov.u32 	%r10, %tid.x;
	mad.lo.s32 	%r11, %r8, %r9, %r10;
	add.s32 	%r2, %r11, 1;
	setp.ge.s32 	%p1, %r1, %r4;
	setp.gt.s32 	%p2, %r2, %r3;
	or.pred  	%p3, %p1, %p2;
	@%p3 bra 	$L__BB6_2;
	cvta.to.global.u64 	%rd3, %rd2;
	cvta.to.global.u64 	%rd4, %rd1;
	add.s32 	%r12, %r3, 2;
	mad.lo.s32 	%r13, %r12, %r1, %r12;
	add.s32 	%r14, %r13, %r2;
	mul.wide.s32 	%rd5, %r14, 8;
	add.s64 	%rd6, %rd3, %rd5;
	ld.global.f64 	%fd7, [%rd6];
	mul.f64 	%fd8, %fd4, %fd7;
	add.s64 	%rd7, %rd4, %rd5;
	ld.global.f64 	%fd9, [%rd7];
	add.f64 	%fd10, %fd5, %fd9;
	div.rn.f64 	%fd11, %fd8, %fd10;
	add.f64 	%fd12, %fd3, %fd11;
	mul.f64 	%fd13, %fd2, %fd12;
	neg.f64 	%fd14, %fd7;
	mul.f64 	%fd15, %fd1, %fd9;
	sub.f64 	%fd16, %fd9, %fd6;
	add.f64 	%fd17, %fd16, 0dBFF0000000000000;
	mul.f64 	%fd18, %fd15, %fd17;
	sub.f64 	%fd19, %fd14, %fd18;
	fma.rn.f64 	%fd20, %fd13, %fd19, %fd7;
	st.global.f64 	[%rd6], %fd20;
$L__BB6_2:
	ret;

}


// ===== COMPILED SASS (sm_100) =====

	.target	sm_100

	.elftype	@"ET_EXEC"


//--------------------- .note.nv.tkinfo           --------------------------
	.section	.note.nv.tkinfo,"",@"SHT_NOTE"
	.sectionflags	@"SHF_NOTE_NV_TKINFO"
	.tkinfo
        /*0018*/ 	.word	0x00000002
        /*0030*/ 	.string	""
        /*0030*/ 	.string	"ptxas"
        /*0030*/ 	.string	"Cuda compilation tools, release 13.0, V13.0.88"
        /*0030*/ 	.string	"Build cuda_13.0.r13.0/compiler.36424714_0"
        /*0030*/ 	.string	"-arch sm_100 -m 64 "



//--------------------- .note.nv.cuinfo           --------------------------
	.section	.note.nv.cuinfo,"",@"SHT_NOTE"
	.sectionflags	@"SHF_NOTE_NV_CUINFO"
        /*0018*/ 	.short	0x0002
        /*001a*/ 	.short	0x0064
        /*001c*/ 	.short	0x0082
	.zero		2


//--------------------- .nv.info                  --------------------------
	.section	.nv.info,"",@"SHT_CUDA_INFO"
	.align	4


	//----- nvinfo : EIATTR_REGCOUNT
	.align		4
        /*0000*/ 	.byte	0x04, 0x2f
        /*0002*/ 	.short	(.L_1 - .L_0)
	.align		4
.L_0:
        /*0004*/ 	.word	index@(_Z15setBoundaryLeftPdii)
        /*0008*/ 	.word	0x00000008


	//----- nvinfo : EIATTR_FRAME_SIZE
	.align		4
.L_1:
        /*000c*/ 	.byte	0x04, 0x11
        /*000e*/ 	.short	(.L_3 - .L_2)
	.align		4
.L_2:
        /*0010*/ 	.word	index@(_Z15setBoundaryLeftPdii)
        /*0014*/ 	.word	0x00000000


	//----- nvinfo : EIATTR_REGCOUNT
	.align		4
.L_3:
        /*0018*/ 	.byte	0x04, 0x2f
        /*001a*/ 	.short	(.L_5 - .L_4)
	.align		4
.L_4:
        /*001c*/ 	.word	index@(_Z16setBoundaryRightPdii)
        /*0020*/ 	.word	0x00000008


	//----- nvinfo : EIATTR_FRAME_SIZE
	.align		4
.L_5:
        /*0024*/ 	.byte	0x04, 0x11
        /*0026*/ 	.short	(.L_7 - .L_6)
	.align		4
.L_6:
        /*0028*/ 	.word	index@(_Z16setBoundaryRightPdii)
        /*002c*/ 	.word	0x00000000


	//----- nvinfo : EIATTR_REGCOUNT
	.align		4
.L_7:
        /*0030*/ 	.byte	0x04, 0x2f
        /*0032*/ 	.short	(.L_9 - .L_8)
	.align		4
.L_8:
        /*0034*/ 	.word	index@(_Z13setBoundaryUpPdii)
        /*0038*/ 	.word	0x0000000a


	//----- nvinfo : EIATTR_FRAME_SIZE
	.align		4
.L_9:
        /*003c*/ 	.byte	0x04, 0x11
        /*003e*/ 	.short	(.L_11 - .L_10)
	.align		4
.L_10:
        /*0040*/ 	.word	index@(_Z13setBoundaryUpPdii)
        /*0044*/ 	.word	0x00000000


	//----- nvinfo : EIATTR_REGCOUNT
	.align		4
.L_11:
        /*0048*/ 	.byte	0x04, 0x2f
        /*004a*/ 	.short	(.L_13 - .L_12)
	.align		4
.L_12:
        /*004c*/ 	.word	index@(_Z15setBoundaryDownPdii)
        /*0050*/ 	.word	0x0000000a


	//----- nvinfo : EIATTR_FRAME_SIZE
	.align		4
.L_13:
        /*0054*/ 	.byte	0x04, 0x11
        /*0056*/ 	.short	(.L_15 - .L_14)
	.align		4
.L_14:
        /*0058*/ 	.word	index@(_Z15setBoundaryDownPdii)
        /*005c*/ 	.word	0x00000000


	//----- nvinfo : EIATTR_REGCOUNT
	.align		4
.L_15:
        /*0060*/ 	.byte	0x04, 0x2f
        /*0062*/ 	.short	(.L_17 - .L_16)
	.align		4
.L_16:
        /*0064*/ 	.word	index@(_Z8solvePDEPdS_dii)
        /*0068*/ 	.word	0x00000012


	//----- nvinfo : EIATTR_FRAME_SIZE
	.align		4
.L_17:
        /*006c*/ 	.byte	0x04, 0x11
        /*006e*/ 	.short	(.L_19 - .L_18)
	.align		4
.L_18:
        /*0070*/ 	.word	index@(_Z8solvePDEPdS_dii)
        /*0074*/ 	.word	0x00000000


	//----- nvinfo : EIATTR_REGCOUNT
	.align		4
.L_19:
        /*0078*/ 	.byte	0x04, 0x2f
        /*007a*/ 	.short	(.L_21 - .L_20)
	.align		4
.L_20:
        /*007c*/ 	.word	index@(_Z10solveODE_EPdS_dddii)
        /*0080*/ 	.word	0x00000010


	//----- nvinfo : EIATTR_FRAME_SIZE
	.align		4
.L_21:
        /*0084*/ 	.byte	0x04, 0x11
        /*0086*/ 	.short	(.L_23 - .L_22)
	.align		4
.L_22:
        /*0088*/ 	.word	index@(_Z10solveODE_EPdS_dddii)
        /*008c*/ 	.word	0x00000000


	//----- nvinfo : EIATTR_REGCOUNT
	.align		4
.L_23:
        /*0090*/ 	.byte	0x04, 0x2f
        /*0092*/ 	.short	(.L_25 - .L_24)
	.align		4
.L_24:
        /*0094*/ 	.word	index@(_Z10solveODE_RPdS_ddddddii)
        /*0098*/ 	.word	0x0000001d


	//----- nvinfo : EIATTR_FRAME_SIZE
	.align		4
.L_25:
        /*009c*/ 	.byte	0x04, 0x11
        /*009e*/ 	.short	(.L_27 - .L_26)
	.align		4
.L_26:
        /*00a0*/ 	.word	index@($__internal_0_$__cuda_sm20_div_rn_f64_full)
        /*00a4*/ 	.word	0x00000000


	//----- nvinfo : EIATTR_FRAME_SIZE
	.align		4
.L_27:
        /*00a8*/ 	.byte	0x04, 0x11
        /*00aa*/ 	.short	(.L_29 - .L_28)
	.align		4
.L_28:
        /*00ac*/ 	.word	index@(_Z10solveODE_RPdS_ddddddii)
        /*00b0*/ 	.word	0x00000000


	//----- nvinfo : EIATTR_MIN_STACK_SIZE
	.align		4
.L_29:
        /*00b4*/ 	.byte	0x04, 0x12
        /*00b6*/ 	.short	(.L_31 - .L_30)
	.align		4
.L_30:
        /*00b8*/ 	.word	index@(_Z10solveODE_RPdS_ddddddii)
        /*00bc*/ 	.word	0x00000000


	//----- nvinfo : EIATTR_MIN_STACK_SIZE
	.align		4
.L_31:
        /*00c0*/ 	.byte	0x04, 0x12
        /*00c2*/ 	.short	(.L_33 - .L_32)
	.align		4
.L_32:
        /*00c4*/ 	.word	index@(_Z10solveODE_EPdS_dddii)
        /*00c8*/ 	.word	0x00000000


	//----- nvinfo : EIATTR_MIN_STACK_SIZE
	.align		4
.L_33:
        /*00cc*/ 	.byte	0x04, 0x12
        /*00ce*/ 	.short	(.L_35 - .L_34)
	.align		4
.L_34:
        /*00d0*/ 	.word	index@(_Z8solvePDEPdS_dii)
        /*00d4*/ 	.word	0x00000000


	//----- nvinfo : EIATTR_MIN_STACK_SIZE
	.align		4
.L_35:
        /*00d8*/ 	.byte	0x04, 0x12
        /*00da*/ 	.short	(.L_37 - .L_36)
	.align		4
.L_36:
        /*00dc*/ 	.word	index@(_Z15setBoundaryDownPdii)
        /*00e0*/ 	.word	0x00000000


	//----- nvinfo : EIATTR_MIN_STACK_SIZE
	.align		4
.L_37:
        /*00e4*/ 	.byte	0x04, 0x12
        /*00e6*/ 	.short	(.L_39 - .L_38)
	.align		4
.L_38:
        /*00e8*/ 	.word	index@(_Z13setBoundaryUpPdii)
        /*00ec*/ 	.word	0x00000000


	//----- nvinfo : EIATTR_MIN_STACK_SIZE
	.align		4
.L_39:
        /*00f0*/ 	.byte	0x04, 0x12
        /*00f2*/ 	.short	(.L_41 - .L_40)
	.align		4
.L_40:
        /*00f4*/ 	.word	index@(_Z16setBoundaryRightPdii)
        /*00f8*/ 	.word	0x00000000


	//----- nvinfo : EIATTR_MIN_STACK_SIZE
	.align		4
.L_41:
        /*00fc*/ 	.byte	0x04, 0x12
        /*00fe*/ 	.short	(.L_43 - .L_42)
	.align		4
.L_42:
        /*0100*/ 	.word	index@(_Z15setBoundaryLeftPdii)
        /*0104*/ 	.word	0x00000000
.L_43:


//--------------------- .nv.compat                --------------------------
	.section	.nv.compat,"",@"SHT_CUDA_COMPAT_INFO"
	.align	4
        /*0000*/ 	.byte	0x02, 0x09, 0x00, 0x00, 0x02, 0x02, 0x01, 0x00, 0x02, 0x05, 0x05, 0x00, 0x03, 0x07, 0x01, 0x01
        /*0010*/ 	.byte	0x02, 0x03, 0x00, 0x00, 0x02, 0x06, 0x01, 0x00, 0x04, 0x0b, 0x08, 0x00, 0x01, 0x00, 0x00, 0x00
        /*0020*/ 	.byte	0x00, 0x00, 0x00, 0x00


//--------------------- .nv.info._Z10solveODE_RPdS_ddddddii --------------------------
	.section	.nv.info._Z10solveODE_RPdS_ddddddii,"",@"SHT_CUDA_INFO"
	.sectionflags	@""
	.align	4


	//----- nvinfo : EIATTR_CUDA_API_VERSION
	.align		4
        /*0000*/ 	.byte	0x04, 0x37
        /*0002*/ 	.short	(.L_45 - .L_44)
.L_44:
        /*0004*/ 	.word	0x00000082


	//----- nvinfo : EIATTR_KPARAM_INFO
	.align		4
.L_45:
        /*0008*/ 	.byte	0x04, 0x17
        /*000a*/ 	.short	(.L_47 - .L_46)
.L_46:
        /*000c*/ 	.word	0x00000000
        /*0010*/ 	.short	0x0009
        /*0012*/ 	.short	0x0044
        /*0014*/ 	.byte	0x00, 0xf0, 0x11, 0x00


	//----- nvinfo : EIATTR_KPARAM_INFO
	.align		4
.L_47:
        /*0018*/ 	.byte	0x04, 0x17
        /*001a*/ 	.short	(.L_49 - .L_48)
.L_48:
        /*001c*/ 	.word	0x00000000
        /*0020*/ 	.short	0x0008
        /*0022*/ 	.short	0x0040
        /*0024*/ 	.byte	0x00, 0xf0, 0x11, 0x00


	//----- nvinfo : EIATTR_KPARAM_INFO
	.align		4
.L_49:
        /*0028*/ 	.byte	0x04, 0x17
        /*002a*/ 	.short	(.L_51 - .L_50)
.L_50:
        /*002c*/ 	.word	0x00000000
        /*0030*/ 	.short	0x0007
        /*0032*/ 	.short	0x0038
        /*0034*/ 	.byte	0x00, 0xf0, 0x21, 0x00


	//----- nvinfo : EIATTR_KPARAM_INFO
	.align		4
.L_51:
        /*0038*/ 	.byte	0x04, 0x17
        /*003a*/ 	.short	(.L_53 - .L_52)
.L_52:
        /*003c*/ 	.word	0x00000000
        /*0040*/ 	.short	0x0006
        /*0042*/ 	.short	0x0030
        /*0044*/ 	.byte	0x00, 0xf0, 0x21, 0x00


	//----- nvinfo : EIATTR_KPARAM_INFO
	.align		4
.L_53:
        /*0048*/ 	.byte	0x04, 0x17
        /*004a*/ 	.short	(.L_55 - .L_54)
.L_54:
        /*004c*/ 	.word	0x00000000
        /*0050*/ 	.short	0x0005
        /*0052*/ 	.short	0x0028
        /*0054*/ 	.byte	0x00, 0xf0, 0x21, 0x00


	//----- nvinfo : EIATTR_KPARAM_INFO
	.align		4
.L_55:
        /*0058*/ 	.byte	0x04, 0x17
        /*005a*/ 	.short	(.L_57 - .L_56)
.L_56:
        /*005c*/ 	.word	0x00000000
        /*0060*/ 	.short	0x0004
        /*0062*/ 	.short	0x0020
        /*0064*/ 	.byte	0x00, 0xf0, 0x21, 0x00


	//----- nvinfo : EIATTR_KPARAM_INFO
	.align		4
.L_57:
        /*0068*/ 	.byte	0x04, 0x17
        /*006a*/ 	.short	(.L_59 - .L_58)
.L_58:
        /*006c*/ 	.word	0x00000000
        /*0070*/ 	.short	0x0003
        /*0072*/ 	.short	0x0018
        /*0074*/ 	.byte	0x00, 0xf0, 0x21, 0x00


	//----- nvinfo : EIATTR_KPARAM_INFO
	.align		4
.L_59:
        /*0078*/ 	.byte	0x04, 0x17
        /*007a*/ 	.short	(.L_61 - .L_60)
.L_60:
        /*007c*/ 	.word	0x00000000
        /*0080*/ 	.short	0x0002
        /*0082*/ 	.short	0x0010
        /*0084*/ 	.byte	0x00, 0xf0, 0x21, 0x00


	//----- nvinfo : EIATTR_KPARAM_INFO
	.align		4
.L_61:
        /*0088*/ 	.byte	0x04, 0x17
        /*008a*/ 	.short	(.L_63 - .L_62)
.L_62:
        /*008c*/ 	.word	0x00000000
        /*0090*/ 	.short	0x0001
        /*0092*/ 	.short	0x0008
        /*0094*/ 	.byte	0x00, 0xf5, 0x21, 0x00


	//----- nvinfo : EIATTR_KPARAM_INFO
	.align		4
.L_63:
        /*0098*/ 	.byte	0x04, 0x17
        /*009a*/ 	.short	(.L_65 - .L_64)
.L_64:
        /*009c*/ 	.word	0x00000000
        /*00a0*/ 	.short	0x0000
        /*00a2*/ 	.short	0x0000
        /*00a4*/ 	.byte	0x00, 0xf5, 0x21, 0x00


	//----- nvinfo : EIATTR_SPARSE_MMA_MASK
	.align		4
.L_65:
        /*00a8*/ 	.byte	0x03, 0x50
        /*00aa*/ 	.short	0x0000


	//----- nvinfo : EIATTR_MAXREG_COUNT
	.align		4
        /*00ac*/ 	.byte	0x03, 0x1b
        /*00ae*/ 	.short	0x00ff


	//----- nvinfo : EIATTR_MERCURY_ISA_VERSION
	.align		4
        /*00b0*/ 	.byte	0x03, 0x5f
        /*00b2*/ 	.short	0x0101


	//----- nvinfo : EIATTR_VRC_CTA_INIT_COUNT
	.align		4
        /*00b4*/ 	.byte	0x02, 0x4a
	.zero		1
	.zero		1


	//----- nvinfo : EIATTR_EXIT_INSTR_OFFSETS
	.align		4
        /*00b8*/ 	.byte	0x04, 0x1c
        /*00ba*/ 	.short	(.L_67 - .L_66)


	//   ....[0]....
.L_66:
        /*00bc*/ 	.word	0x000000d0


	//   ....[1]....
        /*00c0*/ 	.word	0x000003b0


	//----- nvinfo : EIATTR_CRS_STACK_SIZE
	.align		4
.L_67:
        /*00c4*/ 	.byte	0x04, 0x1e
        /*00c6*/ 	.short	(.L_69 - .L_68)
.L_68:
        /*00c8*/ 	.word	0x00000000


	//----- nvinfo : EIATTR_CBANK_PARAM_SIZE
	.align		4
.L_69:
        /*00cc*/ 	.byte	0x03, 0x19
        /*00ce*/ 	.short	0x0048


	//----- nvinfo : EIATTR_PARAM_CBANK
	.align		4
        /*00d0*/ 	.byte	0x04, 0x0a
        /*00d2*/ 	.short	(.L_71 - .L_70)
	.align		4
.L_70:
        /*00d4*/ 	.word	index@(.nv.constant0._Z10solveODE_RPdS_ddddddii)
        /*00d8*/ 	.short	0x0380
        /*00da*/ 	.short	0x0048


	//----- nvinfo : EIATTR_SW_WAR
	.align		4
.L_71:
        /*00dc*/ 	.byte	0x04, 0x36
        /*00de*/ 	.short	(.L_73 - .L_72)
.L_72:
        /*00e0*/ 	.word	0x00000008
.L_73:


//--------------------- .nv.info._Z10solveODE_EPdS_dddii --------------------------
	.section	.nv.info._Z10solveODE_EPdS_dddii,"",@"SHT_CUDA_INFO"
	.sectionflags	@""
	.align	4


	//----- nvinfo : EIATTR_CUDA_API_VERSION
	.align		4
        /*0000*/ 	.byte	0x04, 0x37
        /*0002*/ 	.short	(.L_75 - .L_74)
.L_74:
        /*0004*/ 	.word	0x00000082


	//----- nvinfo : EIATTR_KPARAM_INFO
	.align		4
.L_75:
        /*0008*/ 	.byte	0x04, 0x17
        /*000a*/ 	.short	(.L_77 - .L_76)
.L_76:
        /*000c*/ 	.word	0x00000000
        /*0010*/ 	.short	0x0006
        /*0012*/ 	.short	0x002c
        /*0014*/ 	.byte	0x00, 0xf0, 0x11, 0x00


	//----- nvinfo : EIATTR_KPARAM_INFO
	.align		4
.L_77:
        /*0018*/ 	.byte	0x04, 0x17
        /*001a*/ 	.short	(.L_79 - .L_78)
.L_78:
        /*001c*/ 	.word	0x00000000
        /*0020*/ 	.short	0x0005
        /*0022*/ 	.short	0x0028
        /*0024*/ 	.byte	0x00, 0xf0, 0x11, 0x00


	//----- nvinfo : EIATTR_KPARAM_INFO
	.align		4
.L_79:
        /*0028*/ 	.byte	0x04, 0x17
        /*002a*/ 	.short	(.L_81 - .L_80)
.L_80:
        /*002c*/ 	.word	0x00000000
        /*0030*/ 	.short	0x0004
        /*0032*/ 	.short	0x0020
        /*0034*/ 	.byte	0x00, 0xf0, 0x21, 0x00


	//----- nvinfo : EIATTR_KPARAM_INFO
	.align		4
.L_81:
        /*0038*/ 	.byte	0x04, 0x17
        /*003a*/ 	.short	(.L_83 - .L_82)
.L_82:
        /*003c*/ 	.word	0x00000000
        /*0040*/ 	.short	0x0003
        /*0042*/ 	.short	0x0018
        /*0044*/ 	.byte	0x00, 0xf0, 0x21, 0x00


	//----- nvinfo : EIATTR_KPARAM_INFO
	.align		4
.L_83:
        /*0048*/ 	.byte	0x04, 0x17
        /*004a*/ 	.short	(.L_85 - .L_84)
.L_84:
        /*004c*/ 	.word	0x00000000
        /*0050*/ 	.short	0x0002
        /*0052*/ 	.short	0x0010
        /*0054*/ 	.byte	0x00, 0xf0, 0x21, 0x00


	//----- nvinfo : EIATTR_KPARAM_INFO
	.align		4
.L_85:
        /*0058*/ 	.byte	0x04, 0x17
        /*005a*/ 	.short	(.L_87 - .L_86)
.L_86:
        /*005c*/ 	.word	0x00000000
        /*0060*/ 	.short	0x0001
        /*0062*/ 	.short	0x0008
        /*0064*/ 	.byte	0x00, 0xf5, 0x21, 0x00


	//----- nvinfo : EIATTR_KPARAM_INFO
	.align		4
.L_87:
        /*0068*/ 	.byte	0x04, 0x17
        /*006a*/ 	.short	(.L_89 - .L_88)
.L_88:
        /*006c*/ 	.word	0x00000000
        /*0070*/ 	.short	0x0000
        /*0072*/ 	.short	0x0000
        /*0074*/ 	.byte	0x00, 0xf5, 0x21, 0x00


	//----- nvinfo : EIATTR_SPARSE_MMA_MASK
	.align		4
.L_89:
        /*0078*/ 	.byte	0x03, 0x50
        /*007a*/ 	.short	0x0000


	//----- nvinfo : EIATTR_MAXREG_COUNT
	.align		4
        /*007c*/ 	.byte	0x03, 0x1b
        /*007e*/ 	.short	0x00ff


	//----- nvinfo : EIATTR_MERCURY_ISA_VERSION
	.align		4
        /*0080*/ 	.byte	0x03, 0x5f
        /*0082*/ 	.short	0x0101


	//----- nvinfo : EIATTR_VRC_CTA_INIT_COUNT
	.align		4
        /*0084*/ 	.byte	0x02, 0x4a
	.zero		1
	.zero		1


	//----- nvinfo : EIATTR_EXIT_INSTR_OFFSETS
	.align		4
        /*0088*/ 	.byte	0x04, 0x1c
        /*008a*/ 	.short	(.L_91 - .L_90)


	//   ....[0]....
.L_90:
        /*008c*/ 	.word	0x000000d0


	//   ....[1]....
        /*0090*/ 	.word	0x00000220


	//----- nvinfo : EIATTR_CBANK_PARAM_SIZE
	.align		4
.L_91:
        /*0094*/ 	.byte	0x03, 0x19
        /*0096*/ 	.short	0x0030


	//----- nvinfo : EIATTR_PARAM_CBANK
	.align		4
        /*0098*/ 	.byte	0x04, 0x0a
        /*009a*/ 	.short	(.L_93 - .L_92)
	.align		4
.L_92:
        /*009c*/ 	.word	index@(.nv.constant0._Z10solveODE_EPdS_dddii)
        /*00a0*/ 	.short	0x0380
        /*00a2*/ 	.short	0x0030


	//----- nvinfo : EIATTR_SW_WAR
	.align		4
.L_93:
        /*00a4*/ 	.byte	0x04, 0x36
        /*00a6*/ 	.short	(.L_95 - .L_94)
.L_94:
        /*00a8*/ 	.word	0x00000008
.L_95:


//--------------------- .nv.info._Z8solvePDEPdS_dii --------------------------
	.section	.nv.info._Z8solvePDEPdS_dii,"",@"SHT_CUDA_INFO"
	.sectionflags	@""
	.align	4


	//----- nvinfo : EIATTR_CUDA_API_VERSION
	.align		4
        /*0000*/ 	.byte	0x04, 0x37
        /*0002*/ 	.short	(.L_97 - .L_96)
.L_96:
        /*0004*/ 	.word	0x00000082


	//----- nvinfo : EIATTR_KPARAM_INFO
	.align		4
.L_97:
        /*0008*/ 	.byte	0x04, 0x17
        /*000a*/ 	.short	(.L_99 - .L_98)
.L_98:
        /*000c*/ 	.word	0x00000000
        /*0010*/ 	.short	0x0004
        /*0012*/ 	.short	0x001c
        /*0014*/ 	.byte	0x00, 0xf0, 0x11, 0x00


	//----- nvinfo : EIATTR_KPARAM_INFO
	.align		4
.L_99:
        /*0018*/ 	.byte	0x04, 0x17
        /*001a*/ 	.short	(.L_101 - .L_100)
.L_100:
        /*001c*/ 	.word	0x00000000
        /*0020*/ 	.short	0x0003
        /*0022*/ 	.short	0x0018
        /*0024*/ 	.byte	0x00, 0xf0, 0x11, 0x00


	//----- nvinfo : EIATTR_KPARAM_INFO
	.align		4
.L_101:
        /*0028*/ 	.byte	0x04, 0x17
        /*002a*/ 	.short	(.L_103 - .L_102)
.L_102:
        /*002c*/ 	.word	0x00000000
        /*0030*/ 	.short	0x0002
        /*0032*/ 	.short	0x0010
        /*0034*/ 	.byte	0x00, 0xf0, 0x21, 0x00


	//----- nvinfo : EIATTR_KPARAM_INFO
	.align		4
.L_103:
        /*0038*/ 	.byte	0x04, 0x17
        /*003a*/ 	.short	(.L_105 - .L_104)
.L_104:
        /*003c*/ 	.word	0x00000000
        /*0040*/ 	.short	0x0001
        /*0042*/ 	.short	0x0008
        /*0044*/ 	.byte	0x00, 0xf5, 0x21, 0x00


	//----- nvinfo : EIATTR_KPARAM_INFO
	.align		4
.L_105:
        /*0048*/ 	.byte	0x04, 0x17
        /*004a*/ 	.short	(.L_107 - .L_106)
.L_106:
        /*004c*/ 	.word	0x00000000
        /*0050*/ 	.short	0x0000
        /*0052*/ 	.short	0x0000
        /*0054*/ 	.byte	0x00, 0xf5, 0x21, 0x00


	//----- nvinfo : EIATTR_SPARSE_MMA_MASK
	.align		4
.L_107:
        /*0058*/ 	.byte	0x03, 0x50
        /*005a*/ 	.short	0x0000


	//----- nvinfo : EIATTR_MAXREG_COUNT
	.align		4
        /*005c*/ 	.byte	0x03, 0x1b
        /*005e*/ 	.short	0x00ff


	//----- nvinfo : EIATTR_MERCURY_ISA_VERSION
	.align		4
        /*0060*/ 	.byte	0x03, 0x5f
        /*0062*/ 	.short	0x0101


	//----- nvinfo : EIATTR_VRC_CTA_INIT_COUNT
	.align		4
        /*0064*/ 	.byte	0x02, 0x4a
	.zero		1
	.zero		1


	//----- nvinfo : EIATTR_EXIT_INSTR_OFFSETS
	.align		4
        /*0068*/ 	.byte	0x04, 0x1c
        /*006a*/ 	.short	(.L_109 - .L_108)


	//   ....[0]....
.L_108:
        /*006c*/ 	.word	0x000000d0


	//   ....[1]....
        /*0070*/ 	.word	0x00000270


	//----- nvinfo : EIATTR_CBANK_PARAM_SIZE
	.align		4
.L_109:
        /*0074*/ 	.byte	0x03, 0x19
        /*0076*/ 	.short	0x0020


	//----- nvinfo : EIATTR_PARAM_CBANK
	.align		4
        /*0078*/ 	.byte	0x04, 0x0a
        /*007a*/ 	.short	(.L_111 - .L_110)
	.align		4
.L_110:
        /*007c*/ 	.word	index@(.nv.constant0._Z8solvePDEPdS_dii)
        /*0080*/ 	.short	0x0380
        /*0082*/ 	.short	0x0020


	//----- nvinfo : EIATTR_SW_WAR
	.align		4
.L_111:
        /*0084*/ 	.byte	0x04, 0x36
        /*0086*/ 	.short	(.L_113 - .L_112)
.L_112:
        /*0088*/ 	.word	0x00000008
.L_113:


//--------------------- .nv.info._Z15setBoundaryDownPdii --------------------------
	.section	.nv.info._Z15setBoundaryDownPdii,"",@"SHT_CUDA_INFO"
	.sectionflags	@""
	.align	4


	//----- nvinfo : EIATTR_CUDA_API_VERSION
	.align		4
        /*0000*/ 	.byte	0x04, 0x37
        /*0002*/ 	.short	(.L_115 - .L_114)
.L_114:
        /*0004*/ 	.word	0x00000082


	//----- nvinfo : EIATTR_KPARAM_INFO
	.align		4
.L_115:
        /*0008*/ 	.byte	0x04, 0x17
        /*000a*/ 	.short	(.L_117 - .L_116)
.L_116:
        /*000c*/ 	.word	0x00000000
        /*0010*/ 	.short	0x0002
        /*0012*/ 	.short	0x000c
        /*0014*/ 	.byte	0x00, 0xf0, 0x11, 0x00


	//----- nvinfo : EIATTR_KPARAM_INFO
	.align		4
.L_117:
        /*0018*/ 	.byte	0x04, 0x17
        /*001a*/ 	.short	(.L_119 - .L_118)
.L_118:
        /*001c*/ 	.word	0x00000000
        /*0020*/ 	.short	0x0001
        /*0022*/ 	.short	0x0008
        /*0024*/ 	.byte	0x00, 0xf0, 0x11, 0x00


	//----- nvinfo : EIATTR_KPARAM_INFO
	.align		4
.L_119:
        /*0028*/ 	.byte	0x04, 0x17
        /*002a*/ 	.short	(.L_121 - .L_120)
.L_120:
        /*002c*/ 	.word	0x00000000
        /*0030*/ 	.short	0x0000
        /*0032*/ 	.short	0x0000
        /*0034*/ 	.byte	0x00, 0xf5, 0x21, 0x00


	//----- nvinfo : EIATTR_SPARSE_MMA_MASK
	.align		4
.L_121:
        /*0038*/ 	.byte	0x03, 0x50
        /*003a*/ 	.short	0x0000


	//----- nvinfo : EIATTR_MAXREG_COUNT
	.align		4
        /*003c*/ 	.byte	0x03, 0x1b
        /*003e*/ 	.short	0x00ff


	//----- nvinfo : EIATTR_MERCURY_ISA_VERSION
	.align		4
        /*0040*/ 	.byte	0x03, 0x5f
        /*0042*/ 	.short	0x0101


	//----- nvinfo : EIATTR_VRC_CTA_INIT_COUNT
	.align		4
        /*0044*/ 	.byte	0x02, 0x4a
	.zero		1
	.zero		1


	//----- nvinfo : EIATTR_EXIT_INSTR_OFFSETS
	.align		4
        /*0048*/ 	.byte	0x04, 0x1c
        /*004a*/ 	.short	(.L_123 - .L_122)


	//   ....[0]....
.L_122:
        /*004c*/ 	.word	0x00000080


	//   ....[1]....
        /*0050*/ 	.word	0x00000140


	//----- nvinfo : EIATTR_CBANK_PARAM_SIZE
	.align		4
.L_123:
        /*0054*/ 	.byte	0x03, 0x19
        /*0056*/ 	.short	0x0010


	//----- nvinfo : EIATTR_PARAM_CBANK
	.align		4
        /*0058*/ 	.byte	0x04, 0x0a
        /*005a*/ 	.short	(.L_125 - .L_124)
	.align		4
.L_124:
        /*005c*/ 	.word	index@(.nv.constant0._Z15setBoundaryDownPdii)
        /*0060*/ 	.short	0x0380
        /*0062*/ 	.short	0x0010


	//----- nvinfo : EIATTR_SW_WAR
	.align		4
.L_125:
        /*0064*/ 	.byte	0x04, 0x36
        /*0066*/ 	.short	(.L_127 - .L_126)
.L_126:
        /*0068*/ 	.word	0x00000008
.L_127:


//--------------------- .nv.info._Z13setBoundaryUpPdii --------------------------
	.section	.nv.info._Z13setBoundaryUpPdii,"",@"SHT_CUDA_INFO"
	.sectionflags	@""
	.align	4


	//----- nvinfo : EIATTR_CUDA_API_VERSION
	.align		4
        /*0000*/ 	.byte	0x04, 0x37
        /*0002*/ 	.short	(.L_129 - .L_128)
.L_128:
        /*0004*/ 	.word	0x00000082


	//----- nvinfo : EIATTR_KPARAM_INFO
	.align		4
.L_129:
        /*0008*/ 	.byte	0x04, 0x17
        /*000a*/ 	.short	(.L_131 - .L_130)
.L_130:
        /*000c*/ 	.word	0x00000000
        /*0010*/ 	.short	0x0002
        /*0012*/ 	.short	0x000c
        /*0014*/ 	.byte	0x00, 0xf0, 0x11, 0x00


	//----- nvinfo : EIATTR_KPARAM_INFO
	.align		4
.L_131:
        /*0018*/ 	.byte	0x04, 0x17
        /*001a*/ 	.short	(.L_133 - .L_132)
.L_132:
        /*001c*/ 	.word	0x00000000
        /*0020*/ 	.short	0x0001
        /*0022*/ 	.short	0x0008
        /*0024*/ 	.byte	0x00, 0xf0, 0x11, 0x00


	//----- nvinfo : EIATTR_KPARAM_INFO
	.align		4
.L_133:
        /*0028*/ 	.byte	0x04, 0x17
        /*002a*/ 	.short	(.L_135 - .L_134)
.L_134:
        /*002c*/ 	.word	0x00000000
        /*0030*/ 	.short	0x0000
        /*0032*/ 	.short	0x0000
        /*0034*/ 	.byte	0x00, 0xf5, 0x21, 0x00


	//----- nvinfo : EIATTR_SPARSE_MMA_MASK
	.align		4
.L_135:
        /*0038*/ 	.byte	0x03, 0x50
        /*003a*/ 	.short	0x0000


	//----- nvinfo : EIATTR_MAXREG_COUNT
	.align		4
        /*003c*/ 	.byte	0x03, 0x1b
        /*003e*/ 	.short	0x00ff


	//----- nvinfo : EIATTR_MERCURY_ISA_VERSION
	.align		4
        /*0040*/ 	.byte	0x03, 0x5f
        /*0042*/ 	.short	0x0101


	//----- nvinfo : EIATTR_VRC_CTA_INIT_COUNT
	.align		4
        /*0044*/ 	.byte	0x02, 0x4a
	.zero		1
	.zero		1


	//----- nvinfo : EIATTR_EXIT_INSTR_OFFSETS
	.align		4
        /*0048*/ 	.byte	0x04, 0x1c
        /*004a*/ 	.short	(.L_137 - .L_136)


	//   ....[0]....
.L_136:
        /*004c*/ 	.word	0x00000080


	//   ....[1]....
        /*0050*/ 	.word	0x00000110


	//----- nvinfo : EIATTR_CBANK_PARAM_SIZE
	.align		4
.L_137:
        /*0054*/ 	.byte	0x03, 0x19
        /*0056*/ 	.short	0x0010


	//----- nvinfo : EIATTR_PARAM_CBANK
	.align		4
        /*0058*/ 	.byte	0x04, 0x0a
        /*005a*/ 	.short	(.L_139 - .L_138)
	.align		4
.L_138:
        /*005c*/ 	.word	index@(.nv.constant0._Z13setBoundaryUpPdii)
        /*0060*/ 	.short	0x0380
        /*0062*/ 	.short	0x0010


	//----- nvinfo : EIATTR_SW_WAR
	.align		4
.L_139:
        /*0064*/ 	.byte	0x04, 0x36
        /*0066*/ 	.short	(.L_141 - .L_140)
.L_140:
        /*0068*/ 	.word	0x00000008
.L_141:


//--------------------- .nv.info._Z16setBoundaryRightPdii --------------------------
	.section	.nv.info._Z16setBoundaryRightPdii,"",@"SHT_CUDA_INFO"
	.sectionflags	@""
	.align	4


	//----- nvinfo : EIATTR_CUDA_API_VERSION
	.align		4
        /*0000*/ 	.byte	0x04, 0x37
        /*0002*/ 	.short	(.L_143 - .L_142)
.L_142:
        /*0004*/ 	.word	0x00000082


	//----- nvinfo : EIATTR_KPARAM_INFO
	.align		4
.L_143:
        /*0008*/ 	.byte	0x04, 0x17
        /*000a*/ 	.short	(.L_145 - .L_144)
.L_144:
        /*000c*/ 	.word	0x00000000
        /*0010*/ 	.short	0x0002
        /*0012*/ 	.short	0x000c
        /*0014*/ 	.byte	0x00, 0xf0, 0x11, 0x00


	//----- nvinfo : EIATTR_KPARAM_INFO
	.align		4
.L_145:
        /*0018*/ 	.byte	0x04, 0x17
        /*001a*/ 	.short	(.L_147 - .L_146)
.L_146:
        /*001c*/ 	.word	0x00000000
        /*0020*/ 	.short	0x0001
        /*0022*/ 	.short	0x0008
        /*0024*/ 	.byte	0x00, 0xf0, 0x11, 0x00


	//----- nvinfo : EIATTR_KPARAM_INFO
	.align		4
.L_147:
        /*0028*/ 	.byte	0x04, 0x17
        /*002a*/ 	.short	(.L_149 - .L_148)
.L_148:
        /*002c*/ 	.word	0x00000000
        /*0030*/ 	.short	0x0000
        /*0032*/ 	.short	0x0000
        /*0034*/ 	.byte	0x00, 0xf5, 0x21, 0x00


	//----- nvinfo : EIATTR_SPARSE_MMA_MASK
	.align		4
.L_149:
        /*0038*/ 	.byte	0x03, 0x50
        /*003a*/ 	.short	0x0000


	//----- nvinfo : EIATTR_MAXREG_COUNT
	.align		4
        /*003c*/ 	.byte	0x03, 0x1b
        /*003e*/ 	.short	0x00ff


	//----- nvinfo : EIATTR_MERCURY_ISA_VERSION
	.align		4
        /*0040*/ 	.byte	0x03, 0x5f
        /*0042*/ 	.short	0x0101


	//----- nvinfo : EIATTR_VRC_CTA_INIT_COUNT
	.align		4
        /*0044*/ 	.byte	0x02, 0x4a
	.zero		1
	.zero		1


	//----- nvinfo : EIATTR_EXIT_INSTR_OFFSETS
	.align		4
        /*0048*/ 	.byte	0x04, 0x1c
        /*004a*/ 	.short	(.L_151 - .L_150)


	//   ....[0]....
.L_150:
        /*004c*/ 	.word	0x00000080


	//   ....[1]....
        /*0050*/ 	.word	0x00000110


	//----- nvinfo : EIATTR_CBANK_PARAM_SIZE
	.align		4
.L_151:
        /*0054*/ 	.byte	0x03, 0x19
        /*0056*/ 	.short	0x0010


	//----- nvinfo : EIATTR_PARAM_CBANK
	.align		4
        /*0058*/ 	.byte	0x04, 0x0a
        /*005a*/ 	.short	(.L_153 - .L_152)
	.align		4
.L_152:
        /*005c*/ 	.word	index@(.nv.constant0._Z16setBoundaryRightPdii)
        /*0060*/ 	.short	0x0380
        /*0062*/ 	.short	0x0010


	//----- nvinfo : EIATTR_SW_WAR
	.align		4
.L_153:
        /*0064*/ 	.byte	0x04, 0x36
        /*0066*/ 	.short	(.L_155 - .L_154)
.L_154:
        /*0068*/ 	.word	0x00000008
.L_155:


//--------------------- .nv.info._Z15setBoundaryLeftPdii --------------------------
	.section	.nv.info._Z15setBoundaryLeftPdii,"",@"SHT_CUDA_INFO"
	.sectionflags	@""
	.align	4


	//----- nvinfo : EIATTR_CUDA_API_VERSION
	.align		4
        /*0000*/ 	.byte	0x04, 0x37
        /*0002*/ 	.short	(.L_157 - .L_156)
.L_156:
        /*0004*/ 	.word	0x00000082


	//----- nvinfo : EIATTR_KPARAM_INFO
	.align		4
.L_157:
        /*0008*/ 	.byte	0x04, 0x17
        /*000a*/ 	.short	(.L_159 - .L_158)
.L_158:
        /*000c*/ 	.word	0x00000000
        /*0010*/ 	.short	0x0002
        /*0012*/ 	.short	0x000c
        /*0014*/ 	.byte	0x00, 0xf0, 0x11, 0x00


	//----- nvinfo : EIATTR_KPARAM_INFO
	.align		4
.L_159:
        /*0018*/ 	.byte	0x04, 0x17
        /*001a*/ 	.short	(.L_161 - .L_160)
.L_160:
        /*001c*/ 	.word	0x00000000
        /*0020*/ 	.short	0x0001
        /*0022*/ 	.short	0x0008
        /*0024*/ 	.byte	0x00, 0xf0, 0x11, 0x00


	//----- nvinfo : EIATTR_KPARAM_INFO
	.align		4
.L_161:
        /*0028*/ 	.byte	0x04, 0x17
        /*002a*/ 	.short	(.L_163 - .L_162)
.L_162:
        /*002c*/ 	.word	0x00000000
        /*0030*/ 	.short	0x0000
        /*0032*/ 	.short	0x0000
        /*0034*/ 	.byte	0x00, 0xf5, 0x21, 0x00


	//----- nvinfo : EIATTR_SPARSE_MMA_MASK
	.align		4
.L_163:
        /*0038*/ 	.byte	0x03, 0x50
        /*003a*/ 	.short	0x0000


	//----- nvinfo : EIATTR_MAXREG_COUNT
	.align		4
        /*003c*/ 	.byte	0x03, 0x1b
        /*003e*/ 	.short	0x00ff


	//----- nvinfo : EIATTR_MERCURY_ISA_VERSION
	.align		4
        /*0040*/ 	.byte	0x03, 0x5f
        /*0042*/ 	.short	0x0101


	//----- nvinfo : EIATTR_VRC_CTA_INIT_COUNT
	.align		4
        /*0044*/ 	.byte	0x02, 0x4a
	.zero		1
	.zero		1


	//----- nvinfo : EIATTR_EXIT_INSTR_OFFSETS
	.align		4
        /*0048*/ 	.byte	0x04, 0x1c
        /*004a*/ 	.short	(.L_165 - .L_164)


	//   ....[0]....
.L_164:
        /*004c*/ 	.word	0x00000080


	//   ....[1]....
        /*0050*/ 	.word	0x00000110


	//----- nvinfo : EIATTR_CBANK_PARAM_SIZE
	.align		4
.L_165:
        /*0054*/ 	.byte	0x03, 0x19
        /*0056*/ 	.short	0x0010


	//----- nvinfo : EIATTR_PARAM_CBANK
	.align		4
        /*0058*/ 	.byte	0x04, 0x0a
        /*005a*/ 	.short	(.L_167 - .L_166)
	.align		4
.L_166:
        /*005c*/ 	.word	index@(.nv.constant0._Z15setBoundaryLeftPdii)
        /*0060*/ 	.short	0x0380
        /*0062*/ 	.short	0x0010


	//----- nvinfo : EIATTR_SW_WAR
	.align		4
.L_167:
        /*0064*/ 	.byte	0x04, 0x36
        /*0066*/ 	.short	(.L_169 - .L_168)
.L_168:
        /*0068*/ 	.word	0x00000008
.L_169:


//--------------------- .nv.callgraph             --------------------------
	.section	.nv.callgraph,"",@"SHT_CUDA_CALLGRAPH"
	.align	4
	.sectionentsize	8
	.align		4
        /*0000*/ 	.word	0x00000000
	.align		4
        /*0004*/ 	.word	0xffffffff
	.align		4
        /*0008*/ 	.word	0x00000000
	.align		4
        /*000c*/ 	.word	0xfffffffe
	.align		4
        /*0010*/ 	.word	0x00000000
	.align		4
        /*0014*/ 	.word	0xfffffffd
	.align		4
        /*0018*/ 	.word	0x00000000
	.align		4
        /*001c*/ 	.word	0xfffffffc


//--------------------- .text._Z10solveODE_RPdS_ddddddii --------------------------
	.section	.text._Z10solveODE_RPdS_ddddddii,"ax",@progbits
	.align	128
        .global         _Z10solveODE_RPdS_ddddddii
        .type           _Z10solveODE_RPdS_ddddddii,@function
        .size           _Z10solveODE_RPdS_ddddddii,(.L_x_14 - _Z10solveODE_RPdS_ddddddii)
        .other          _Z10solveODE_RPdS_ddddddii,@"STO_CUDA_ENTRY STV_DEFAULT"
_Z10solveODE_RPdS_ddddddii:
.text._Z10solveODE_RPdS_ddddddii:
[----:B------:R-:W-:Y:S01]  /*0000*/  LDC R1, c[0x0][0x37c] ;  /* 0x0000df00ff017b82 */ /* 0x000fe20000000800 */
[----:B------:R-:W0:Y:S07]  /*0010*/  S2R R5, SR_TID.X ;  /* 0x0000000000057919 */ /* 0x000e2e0000002100 */
[----:B------:R-:W1:Y:S01]  /*0020*/  LDC R3, c[0x0][0x364] ;  /* 0x0000d900ff037b82 */ /* 0x000e620000000800 */
[----:B------:R-:W1:Y:S07]  /*0030*/  S2R R2, SR_TID.Y ;  /* 0x0000000000027919 */ /* 0x000e6e0000002200 */
[----:B------:R-:W0:Y:S08]  /*0040*/  S2UR UR5, SR_CTAID.X ;  /* 0x00000000000579c3 */ /* 0x000e300000002500 */
[----:B------:R-:W0:Y:S08]  /*0050*/  LDC R0, c[0x0][0x360] ;  /* 0x0000d800ff007b82 */ /* 0x000e300000000800 */
[----:B------:R-:W1:Y:S08]  /*0060*/  S2UR UR4, SR_CTAID.Y ;  /* 0x00000000000479c3 */ /* 0x000e700000002600 */
[----:B------:R-:W2:Y:S01]  /*0070*/  LDC.64 R6, c[0x0][0x3c0] ;  /* 0x0000f000ff067b82 */ /* 0x000ea20000000a00 */
[----:B0-----:R-:W-:-:S04]  /*0080*/  IMAD R0, R0, UR5, R5 ;  /* 0x0000000500007c24 */ /* 0x001fc8000f8e0205 */
[----:B------:R-:W-:Y:S02]  /*0090*/  VIADD R0, R0, 0x1 ;  /* 0x0000000100007836 */ /* 0x000fe40000000000 */
[----:B-1----:R-:W-:-:S03]  /*00a0*/  IMAD R3, R3, UR4, R2 ;  /* 0x0000000403037c24 */ /* 0x002fc6000f8e0202 */
[----:B--2---:R-:W-:-:S04]  /*00b0*/  ISETP.GT.AND P0, PT, R0, R7, PT ;  /* 0x000000070000720c */ /* 0x004fc80003f04270 */
[----:B------:R-:W-:-:S13]  /*00c0*/  ISETP.GE.OR P0, PT, R3, R6, P0 ;  /* 0x000000060300720c */ /* 0x000fda0000706670 */
[----:B------:R-:W-:Y:S05]  /*00d0*/  @P0 EXIT ;  /* 0x000000000000094d */ /* 0x000fea0003800000 */
[----:B------:R-:W0:Y:S01]  /*00e0*/  LDC.64 R8, c[0x0][0x380] ;  /* 0x0000e000ff087b82 */ /* 0x000e220000000a00 */
[----:B------:R-:W-:Y:S01]  /*00f0*/  VIADD R2, R7, 0x2 ;  /* 0x0000000207027836 */ /* 0x000fe20000000000 */
[----:B------:R-:W1:Y:S03]  /*0100*/  LDCU.64 UR4, c[0x0][0x358] ;  /* 0x00006b00ff0477ac */ /* 0x000e660008000a00 */
[----:B------:R-:W-:Y:S01]  /*0110*/  IMAD R3, R3, R2, R2 ;  /* 0x0000000203037224 */ /* 0x000fe200078e0202 */
[----:B------:R-:W2:Y:S02]  /*0120*/  LDCU.64 UR6, c[0x0][0x3b0] ;  /* 0x00007600ff0677ac */ /* 0x000ea40008000a00 */
[----:B------:R-:W3:Y:S01]  /*0130*/  LDC.64 R6, c[0x0][0x388] ;  /* 0x0000e200ff067b82 */ /* 0x000ee20000000a00 */
[----:B------:R-:W-:-:S04]  /*0140*/  IMAD.IADD R3, R0, 0x1, R3 ;  /* 0x0000000100037824 */ /* 0x000fc800078e0203 */
[----:B0-----:R-:W-:-:S06]  /*0150*/  IMAD.WIDE R8, R3, 0x8, R8 ;  /* 0x0000000803087825 */ /* 0x001fcc00078e0208 */
[----:B-1----:R-:W2:Y:S01]  /*0160*/  LDG.E.64 R8, desc[UR4][R8.64] ;  /* 0x0000000408087981 */ /* 0x002ea2000c1e1b00 */
[----:B---3--:R-:W-:-:S05]  /*0170*/  IMAD.WIDE R6, R3, 0x8, R6 ;  /* 0x0000000803067825 */ /* 0x008fca00078e0206 */
[----:B------:R-:W3:Y:S01]  /*0180*/  LDG.E.64 R4, desc[UR4][R6.64] ;  /* 0x0000000406047981 */ /* 0x000ee2000c1e1b00 */
[----:B------:R-:W-:Y:S01]  /*0190*/  IMAD.MOV.U32 R2, RZ, RZ, 0x1 ;  /* 0x00000001ff027424 */ /* 0x000fe200078e00ff */
[----:B------:R-:W-:Y:S01]  /*01a0*/  BSSY.RECONVERGENT B0, `(.L_x_0) ;  /* 0x0000015000007945 */ /* 0x000fe20003800200 */
[----:B--2---:R-:W-:Y:S01]  /*01b0*/  DADD R10, R8, UR6 ;  /* 0x00000006080a7e29 */ /* 0x004fe20008000000 */
[----:B------:R-:W3:Y:S05]  /*01c0*/  LDCU.64 UR6, c[0x0][0x3a8] ;  /* 0x00007500ff0677ac */ /* 0x000eea0008000a00 */
[----:B------:R-:W0:Y:S02]  /*01d0*/  MUFU.RCP64H R3, R11 ;  /* 0x0000000b00037308 */ /* 0x000e240000001800 */
[----:B0-----:R-:W-:-:S08]  /*01e0*/  DFMA R12, -R10, R2, 1 ;  /* 0x3ff000000a0c742b */ /* 0x001fd00000000102 */
[----:B------:R-:W-:-:S08]  /*01f0*/  DFMA R12, R12, R12, R12 ;  /* 0x0000000c0c0c722b */ /* 0x000fd0000000000c */
[----:B------:R-:W-:Y:S02]  /*0200*/  DFMA R2, R2, R12, R2 ;  /* 0x0000000c0202722b */ /* 0x000fe40000000002 */
[----:B---3--:R-:W-:-:S06]  /*0210*/  DMUL R12, R4, UR6 ;  /* 0x00000006040c7c28 */ /* 0x008fcc0008000000 */
[----:B------:R-:W-:-:S04]  /*0220*/  DFMA R14, -R10, R2, 1 ;  /* 0x3ff000000a0e742b */ /* 0x000fc80000000102 */
[----:B------:R-:W-:-:S04]  /*0230*/  FSETP.GEU.AND P1, PT, |R13|, 6.5827683646048100446e-37, PT ;  /* 0x036000000d00780b */ /* 0x000fc80003f2e200 */
[----:B------:R-:W-:-:S08]  /*0240*/  DFMA R2, R2, R14, R2 ;  /* 0x0000000e0202722b */ /* 0x000fd00000000002 */
[----:B------:R-:W-:-:S08]  /*0250*/  DMUL R14, R12, R2 ;  /* 0x000000020c0e7228 */ /* 0x000fd00000000000 */
[----:B------:R-:W-:-:S08]  /*0260*/  DFMA R16, -R10, R14, R12 ;  /* 0x0000000e0a10722b */ /* 0x000fd0000000010c */
[----:B------:R-:W-:-:S10]  /*0270*/  DFMA R2, R2, R16, R14 ;  /* 0x000000100202722b */ /* 0x000fd4000000000e */
[----:B------:R-:W-:-:S05]  /*0280*/  FFMA R0, RZ, R11, R3 ;  /* 0x0000000bff007223 */ /* 0x000fca0000000003 */
[----:B------:R-:W-:-:S13]  /*0290*/  FSETP.GT.AND P0, PT, |R0|, 1.469367938527859385e-39, PT ;  /* 0x001000000000780b */ /* 0x000fda0003f04200 */
[----:B------:R-:W-:Y:S05]  /*02a0*/  @P0 BRA P1, `(.L_x_1) ;  /* 0x0000000000100947 */ /* 0x000fea0000800000 */
[----:B------:R-:W-:-:S07]  /*02b0*/  MOV R0, 0x2d0 ;  /* 0x000002d000007802 */ /* 0x000fce0000000f00 */
[----:B------:R-:W-:Y:S05]  /*02c0*/  CALL.REL.NOINC `($__internal_0_$__cuda_sm20_div_rn_f64_full) ;  /* 0x00000000003c7944 */ /* 0x000fea0003c00000 */
[----:B------:R-:W-:Y:S02]  /*02d0*/  IMAD.MOV.U32 R2, RZ, RZ, R18 ;  /* 0x000000ffff027224 */ /* 0x000fe400078e0012 */
[----:B------:R-:W-:-:S07]  /*02e0*/  IMAD.MOV.U32 R3, RZ, RZ, R19 ;  /* 0x000000ffff037224 */ /* 0x000fce00078e0013 */
.L_x_1:
[----:B------:R-:W-:Y:S05]  /*02f0*/  BSYNC.RECONVERGENT B0 ;  /* 0x0000000000007941 */ /* 0x000fea0003800200 */
.L_x_0:
[----:B------:R-:W0:Y:S01]  /*0300*/  LDCU.64 UR12, c[0x0][0x3b8] ;  /* 0x00007700ff0c77ac */ /* 0x000e220008000a00 */
[----:B------:R-:W1:Y:S01]  /*0310*/  LDCU.64 UR6, c[0x0][0x3a0] ;  /* 0x00007400ff0677ac */ /* 0x000e620008000a00 */
[----:B------:R-:W2:Y:S01]  /*0320*/  LDCU.128 UR8, c[0x0][0x390] ;  /* 0x00007200ff0877ac */ /* 0x000ea20008000c00 */
[----:B0-----:R-:W-:Y:S02]  /*0330*/  DADD R10, R8, -UR12 ;  /* 0x8000000c080a7e29 */ /* 0x001fe40008000000 */
[----:B-1----:R-:W-:Y:S02]  /*0340*/  DADD R2, R2, UR6 ;  /* 0x0000000602027e29 */ /* 0x002fe40008000000 */
[----:B--2---:R-:W-:-:S04]  /*0350*/  DMUL R8, R8, UR8 ;  /* 0x0000000808087c28 */ /* 0x004fc80008000000 */
[----:B------:R-:W-:Y:S02]  /*0360*/  DADD R10, R10, -1 ;  /* 0xbff000000a0a7429 */ /* 0x000fe40000000000 */
[----:B------:R-:W-:-:S06]  /*0370*/  DMUL R2, R2, UR10 ;  /* 0x0000000a02027c28 */ /* 0x000fcc0008000000 */
[----:B------:R-:W-:-:S08]  /*0380*/  DFMA R8, -R8, R10, -R4 ;  /* 0x0000000a0808722b */ /* 0x000fd00000000904 */
[----:B------:R-:W-:-:S07]  /*0390*/  DFMA R2, R2, R8, R4 ;  /* 0x000000080202722b */ /* 0x000fce0000000004 */
[----:B------:R-:W-:Y:S01]  /*03a0*/  STG.E.64 desc[UR4][R6.64], R2 ;  /* 0x0000000206007986 */ /* 0x000fe2000c101b04 */
[----:B------:R-:W-:Y:S05]  /*03b0*/  EXIT ;  /* 0x000000000000794d */ /* 0x000fea0003800000 */
        .weak           $__internal_0_$__cuda_sm20_div_rn_f64_full
        .type           $__internal_0_$__cuda_sm20_div_rn_f64_full,@function
        .size           $__internal_0_$__cuda_sm20_div_rn_f64_full,(.L_x_14 - $__internal_0_$__cuda_sm20_div_rn_f64_full)
$__internal_0_$__cuda_sm20_div_rn_f64_full:
[C---:B------:R-:W-:Y:S01]  /*03c0*/  FSETP.GEU.AND P0, PT, |R11|.reuse, 1.469367938527859385e-39, PT ;  /* 0x001000000b00780b */ /* 0x040fe20003f0e200 */
[----:B------:R-:W-:Y:S01]  /*03d0*/  IMAD.MOV.U32 R14, RZ, RZ, 0x1 ;  /* 0x00000001ff0e7424 */ /* 0x000fe200078e00ff */
[----:B------:R-:W-:Y:S01]  /*03e0*/  LOP3.LUT R2, R11, 0x800fffff, RZ, 0xc0, !PT ;  /* 0x800fffff0b027812 */ /* 0x000fe200078ec0ff */
[----:B------:R-:W-:Y:S01]  /*03f0*/  IMAD.MOV.U32 R21, RZ, RZ, 0x1ca00000 ;  /* 0x1ca00000ff157424 */ /* 0x000fe200078e00ff */
[C---:B------:R-:W-:Y:S01]  /*0400*/  FSETP.GEU.AND P2, PT, |R13|.reuse, 1.469367938527859385e-39, PT ;  /* 0x001000000d00780b */ /* 0x040fe20003f4e200 */
[----:B------:R-:W-:Y:S01]  /*0410*/  BSSY.RECONVERGENT B1, `(.L_x_2) ;  /* 0x0000052000017945 */ /* 0x000fe20003800200 */
[----:B------:R-:W-:Y:S01]  /*0420*/  LOP3.LUT R3, R2, 0x3ff00000, RZ, 0xfc, !PT ;  /* 0x3ff0000002037812 */ /* 0x000fe200078efcff */
[----:B------:R-:W-:Y:S01]  /*0430*/  IMAD.MOV.U32 R2, RZ, RZ, R10 ;  /* 0x000000ffff027224 */ /* 0x000fe200078e000a */
[----:B------:R-:W-:Y:S02]  /*0440*/  LOP3.LUT R20, R13, 0x7ff00000, RZ, 0xc0, !PT ;  /* 0x7ff000000d147812 */ /* 0x000fe400078ec0ff */
[----:B------:R-:W-:-:S03]  /*0450*/  LOP3.LUT R23, R11, 0x7ff00000, RZ, 0xc0, !PT ;  /* 0x7ff000000b177812 */ /* 0x000fc600078ec0ff */
[----:B------:R-:W-:Y:S01]  /*0460*/  @!P0 DMUL R2, R10, 8.98846567431157953865e+307 ;  /* 0x7fe000000a028828 */ /* 0x000fe20000000000 */
[C---:B------:R-:W-:Y:S01]  /*0470*/  ISETP.GE.U32.AND P1, PT, R20.reuse, R23, PT ;  /* 0x000000171400720c */ /* 0x040fe20003f26070 */
[----:B------:R-:W-:Y:S02]  /*0480*/  IMAD.MOV.U32 R22, RZ, RZ, R20 ;  /* 0x000000ffff167224 */ /* 0x000fe400078e0014 */
[----:B------:R-:W-:Y:S02]  /*0490*/  @!P2 LOP3.LUT R19, R11, 0x7ff00000, RZ, 0xc0, !PT ;  /* 0x7ff000000b13a812 */ /* 0x000fe400078ec0ff */
[----:B------:R-:W0:Y:S02]  /*04a0*/  MUFU.RCP64H R15, R3 ;  /* 0x00000003000f7308 */ /* 0x000e240000001800 */
[----:B------:R-:W-:Y:S02]  /*04b0*/  @!P2 ISETP.GE.U32.AND P3, PT, R20, R19, PT ;  /* 0x000000131400a20c */ /* 0x000fe40003f66070 */
[----:B------:R-:W-:-:S02]  /*04c0*/  @!P0 LOP3.LUT R23, R3, 0x7ff00000, RZ, 0xc0, !PT ;  /* 0x7ff0000003178812 */ /* 0x000fc400078ec0ff */
[----:B------:R-:W-:-:S04]  /*04d0*/  @!P2 SEL R19, R21, 0x63400000, !P3 ;  /* 0x634000001513a807 */ /* 0x000fc80005800000 */
[----:B------:R-:W-:-:S04]  /*04e0*/  @!P2 LOP3.LUT R24, R19, 0x80000000, R13, 0xf8, !PT ;  /* 0x800000001318a812 */ /* 0x000fc800078ef80d */
[----:B------:R-:W-:Y:S01]  /*04f0*/  @!P2 LOP3.LUT R25, R24, 0x100000, RZ, 0xfc, !PT ;  /* 0x001000001819a812 */ /* 0x000fe200078efcff */
[----:B------:R-:W-:Y:S01]  /*0500*/  @!P2 IMAD.MOV.U32 R24, RZ, RZ, RZ ;  /* 0x000000ffff18a224 */ /* 0x000fe200078e00ff */
[----:B0-----:R-:W-:-:S08]  /*0510*/  DFMA R16, R14, -R2, 1 ;  /* 0x3ff000000e10742b */ /* 0x001fd00000000802 */
[----:B------:R-:W-:-:S08]  /*0520*/  DFMA R16, R16, R16, R16 ;  /* 0x000000101010722b */ /* 0x000fd00000000010 */
[----:B------:R-:W-:Y:S01]  /*0530*/  DFMA R16, R14, R16, R14 ;  /* 0x000000100e10722b */ /* 0x000fe2000000000e */
[----:B------:R-:W-:Y:S01]  /*0540*/  SEL R15, R21, 0x63400000, !P1 ;  /* 0x63400000150f7807 */ /* 0x000fe20004800000 */
[----:B------:R-:W-:-:S03]  /*0550*/  IMAD.MOV.U32 R14, RZ, RZ, R12 ;  /* 0x000000ffff0e7224 */ /* 0x000fc600078e000c */
[----:B------:R-:W-:-:S03]  /*0560*/  LOP3.LUT R15, R15, 0x800fffff, R13, 0xf8, !PT ;  /* 0x800fffff0f0f7812 */ /* 0x000fc600078ef80d */
[----:B------:R-:W-:-:S03]  /*0570*/  DFMA R18, R16, -R2, 1 ;  /* 0x3ff000001012742b */ /* 0x000fc60000000802 */
[----:B------:R-:W-:-:S05]  /*0580*/  @!P2 DFMA R14, R14, 2, -R24 ;  /* 0x400000000e0ea82b */ /* 0x000fca0000000818 */
[----:B------:R-:W-:-:S05]  /*0590*/  DFMA R16, R16, R18, R16 ;  /* 0x000000121010722b */ /* 0x000fca0000000010 */
[----:B------:R-:W-:-:S03]  /*05a0*/  @!P2 LOP3.LUT R22, R15, 0x7ff00000, RZ, 0xc0, !PT ;  /* 0x7ff000000f16a812 */ /* 0x000fc600078ec0ff */
[----:B------:R-:W-:Y:S02]  /*05b0*/  DMUL R18, R16, R14 ;  /* 0x0000000e10127228 */ /* 0x000fe40000000000 */
[----:B------:R-:W-:-:S05]  /*05c0*/  VIADD R26, R22, 0xffffffff ;  /* 0xffffffff161a7836 */ /* 0x000fca0000000000 */
[----:B------:R-:W-:Y:S01]  /*05d0*/  ISETP.GT.U32.AND P0, PT, R26, 0x7feffffe, PT ;  /* 0x7feffffe1a00780c */ /* 0x000fe20003f04070 */
[----:B------:R-:W-:Y:S01]  /*05e0*/  VIADD R26, R23, 0xffffffff ;  /* 0xffffffff171a7836 */ /* 0x000fe20000000000 */
[----:B------:R-:W-:-:S04]  /*05f0*/  DFMA R24, R18, -R2, R14 ;  /* 0x800000021218722b */ /* 0x000fc8000000000e */
[----:B------:R-:W-:-:S04]  /*0600*/  ISETP.GT.U32.OR P0, PT, R26, 0x7feffffe, P0 ;  /* 0x7feffffe1a00780c */ /* 0x000fc80000704470 */
[----:B------:R-:W-:-:S09]  /*0610*/  DFMA R16, R16, R24, R18 ;  /* 0x000000181010722b */ /* 0x000fd20000000012 */
[----:B------:R-:W-:Y:S05]  /*0620*/  @P0 BRA `(.L_x_3) ;  /* 0x00000000006c0947 */ /* 0x000fea0003800000 */
[----:B------:R-:W-:-:S04]  /*0630*/  LOP3.LUT R13, R11, 0x7ff00000, RZ, 0xc0, !PT ;  /* 0x7ff000000b0d7812 */ /* 0x000fc800078ec0ff */
[CC--:B------:R-:W-:Y:S02]  /*0640*/  VIADDMNMX R12, R20.reuse, -R13.reuse, 0xb9600000, !PT ;  /* 0xb9600000140c7446 */ /* 0x0c0fe4000780090d */
[----:B------:R-:W-:Y:S01]  /*0650*/  ISETP.GE.U32.AND P0, PT, R20, R13, PT ;  /* 0x0000000d1400720c */ /* 0x000fe20003f06070 */
[----:B------:R-:W-:Y:S01]  /*0660*/  IMAD.MOV.U32 R20, RZ, RZ, RZ ;  /* 0x000000ffff147224 */ /* 0x000fe200078e00ff */
[----:B------:R-:W-:Y:S02]  /*0670*/  VIMNMX R12, PT, PT, R12, 0x46a00000, PT ;  /* 0x46a000000c0c7848 */ /* 0x000fe40003fe0100 */
[----:B------:R-:W-:-:S05]  /*0680*/  SEL R21, R21, 0x63400000, !P0 ;  /* 0x6340000015157807 */ /* 0x000fca0004000000 */
[----:B------:R-:W-:-:S04]  /*0690*/  IMAD.IADD R12, R12, 0x1, -R21 ;  /* 0x000000010c0c7824 */ /* 0x000fc800078e0a15 */
[----:B------:R-:W-:-:S06]  /*06a0*/  VIADD R21, R12, 0x7fe00000 ;  /* 0x7fe000000c157836 */ /* 0x000fcc0000000000 */
[----:B------:R-:W-:-:S10]  /*06b0*/  DMUL R18, R16, R20 ;  /* 0x0000001410127228 */ /* 0x000fd40000000000 */
[----:B------:R-:W-:-:S13]  /*06c0*/  FSETP.GTU.AND P0, PT, |R19|, 1.469367938527859385e-39, PT ;  /* 0x001000001300780b */ /* 0x000fda0003f0c200 */
[----:B------:R-:W-:Y:S05]  /*06d0*/  @P0 BRA `(.L_x_4) ;  /* 0x0000000000940947 */ /* 0x000fea0003800000 */
[----:B------:R-:W-:Y:S01]  /*06e0*/  DFMA R2, R16, -R2, R14 ;  /* 0x800000021002722b */ /* 0x000fe2000000000e */
[----:B------:R-:W-:-:S09]  /*06f0*/  IMAD.MOV.U32 R20, RZ, RZ, RZ ;  /* 0x000000ffff147224 */ /* 0x000fd200078e00ff */
[C---:B------:R-:W-:Y:S02]  /*0700*/  FSETP.NEU.AND P0, PT, R3.reuse, RZ, PT ;  /* 0x000000ff0300720b */ /* 0x040fe40003f0d000 */
[----:B------:R-:W-:-:S04]  /*0710*/  LOP3.LUT R11, R3, 0x80000000, R11, 0x48, !PT ;  /* 0x80000000030b7812 */ /* 0x000fc800078e480b */
[----:B------:R-:W-:-:S07]  /*0720*/  LOP3.LUT R21, R11, R21, RZ, 0xfc, !PT ;  /* 0x000000150b157212 */ /* 0x000fce00078efcff */
[----:B------:R-:W-:Y:S05]  /*0730*/  @!P0 BRA `(.L_x_4) ;  /* 0x00000000007c8947 */ /* 0x000fea0003800000 */
[----:B------:R-:W-:Y:S02]  /*0740*/  IMAD.MOV R3, RZ, RZ, -R12 ;  /* 0x000000ffff037224 */ /* 0x000fe400078e0a0c */
[----:B------:R-:W-:-:S06]  /*0750*/  IMAD.MOV.U32 R2, RZ, RZ, RZ ;  /* 0x000000ffff027224 */ /* 0x000fcc00078e00ff */
[----:B------:R-:W-:Y:S02]  /*0760*/  DFMA R2, R18, -R2, R16 ;  /* 0x800000021202722b */ /* 0x000fe40000000010 */
[----:B------:R-:W-:-:S04]  /*0770*/  DMUL.RP R16, R16, R20 ;  /* 0x0000001410107228 */ /* 0x000fc80000008000 */
[----:B------:R-:W-:-:S04]  /*0780*/  IADD3 R2, PT, PT, -R12, -0x43300000, RZ ;  /* 0xbcd000000c027810 */ /* 0x000fc80007ffe1ff */
[----:B------:R-:W-:Y:S02]  /*0790*/  FSETP.NEU.AND P0, PT, |R3|, R2, PT ;  /* 0x000000020300720b */ /* 0x000fe40003f0d200 */
[----:B------:R-:W-:Y:S02]  /*07a0*/  LOP3.LUT R11, R17, R11, RZ, 0x3c, !PT ;  /* 0x0000000b110b7212 */ /* 0x000fe400078e3cff */
[----:B------:R-:W-:Y:S02]  /*07b0*/  FSEL R18, R16, R18, !P0 ;  /* 0x0000001210127208 */ /* 0x000fe40004000000 */
[----:B------:R-:W-:Y:S01]  /*07c0*/  FSEL R19, R11, R19, !P0 ;  /* 0x000000130b137208 */ /* 0x000fe20004000000 */
[----:B------:R-:W-:Y:S06]  /*07d0*/  BRA `(.L_x_4) ;  /* 0x0000000000547947 */ /* 0x000fec0003800000 */
.L_x_3:
[----:B------:R-:W-:-:S14]  /*07e0*/  DSETP.NAN.AND P0, PT, R12, R12, PT ;  /* 0x0000000c0c00722a */ /* 0x000fdc0003f08000 */
[----:B------:R-:W-:Y:S05]  /*07f0*/  @P0 BRA `(.L_x_5) ;  /* 0x0000000000440947 */ /* 0x000fea0003800000 */
[----:B------:R-:W-:-:S14]  /*0800*/  DSETP.NAN.AND P0, PT, R10, R10, PT ;  /* 0x0000000a0a00722a */ /* 0x000fdc0003f08000 */
[----:B------:R-:W-:Y:S05]  /*0810*/  @P0 BRA `(.L_x_6) ;  /* 0x0000000000300947 */ /* 0x000fea0003800000 */
[----:B------:R-:W-:Y:S01]  /*0820*/  ISETP.NE.AND P0, PT, R22, R23, PT ;  /* 0x000000171600720c */ /* 0x000fe20003f05270 */
[----:B------:R-:W-:Y:S02]  /*0830*/  IMAD.MOV.U32 R18, RZ, RZ, 0x0 ;  /* 0x00000000ff127424 */ /* 0x000fe400078e00ff */
[----:B------:R-:W-:-:S10]  /*0840*/  IMAD.MOV.U32 R19, RZ, RZ, -0x80000 ;  /* 0xfff80000ff137424 */ /* 0x000fd400078e00ff */
[----:B------:R-:W-:Y:S05]  /*0850*/  @!P0 BRA `(.L_x_4) ;  /* 0x0000000000348947 */ /* 0x000fea0003800000 */
[----:B------:R-:W-:Y:S02]  /*0860*/  ISETP.NE.AND P0, PT, R22, 0x7ff00000, PT ;  /* 0x7ff000001600780c */ /* 0x000fe40003f05270 */
[----:B------:R-:W-:Y:S02]  /*0870*/  LOP3.LUT R19, R13, 0x80000000, R11, 0x48, !PT ;  /* 0x800000000d137812 */ /* 0x000fe400078e480b */
[----:B------:R-:W-:-:S13]  /*0880*/  ISETP.EQ.OR P0, PT, R23, RZ, !P0 ;  /* 0x000000ff1700720c */ /* 0x000fda0004702670 */
[----:B------:R-:W-:Y:S01]  /*0890*/  @P0 LOP3.LUT R2, R19, 0x7ff00000, RZ, 0xfc, !PT ;  /* 0x7ff0000013020812 */ /* 0x000fe200078efcff */
[----:B------:R-:W-:Y:S02]  /*08a0*/  @!P0 IMAD.MOV.U32 R18, RZ, RZ, RZ ;  /* 0x000000ffff128224 */ /* 0x000fe400078e00ff */
[----:B------:R-:W-:Y:S02]  /*08b0*/  @P0 IMAD.MOV.U32 R18, RZ, RZ, RZ ;  /* 0x000000ffff120224 */ /* 0x000fe400078e00ff */
[----:B------:R-:W-:Y:S01]  /*08c0*/  @P0 IMAD.MOV.U32 R19, RZ, RZ, R2 ;  /* 0x000000ffff130224 */ /* 0x000fe200078e0002 */
[----:B------:R-:W-:Y:S06]  /*08d0*/  BRA `(.L_x_4) ;  /* 0x0000000000147947 */ /* 0x000fec0003800000 */
.L_x_6:
[----:B------:R-:W-:Y:S01]  /*08e0*/  LOP3.LUT R19, R11, 0x80000, RZ, 0xfc, !PT ;  /* 0x000800000b137812 */ /* 0x000fe200078efcff */
[----:B------:R-:W-:Y:S01]  /*08f0*/  IMAD.MOV.U32 R18, RZ, RZ, R10 ;  /* 0x000000ffff127224 */ /* 0x000fe200078e000a */
[----:B------:R-:W-:Y:S06]  /*0900*/  BRA `(.L_x_4) ;  /* 0x0000000000087947 */ /* 0x000fec0003800000 */
.L_x_5:
[----:B------:R-:W-:Y:S01]  /*0910*/  LOP3.LUT R19, R13, 0x80000, RZ, 0xfc, !PT ;  /* 0x000800000d137812 */ /* 0x000fe200078efcff */
[----:B------:R-:W-:-:S07]  /*0920*/  IMAD.MOV.U32 R18, RZ, RZ, R12 ;  /* 0x000000ffff127224 */ /* 0x000fce00078e000c */
.L_x_4:
[----:B------:R-:W-:Y:S05]  /*0930*/  BSYNC.RECONVERGENT B1 ;  /* 0x0000000000017941 */ /* 0x000fea0003800200 */
.L_x_2:
[----:B------:R-:W-:Y:S02]  /*0940*/  IMAD.MOV.U32 R2, RZ, RZ, R0 ;  /* 0x000000ffff027224 */ /* 0x000fe400078e0000 */
[----:B------:R-:W-:-:S04]  /*0950*/  IMAD.MOV.U32 R3, RZ, RZ, 0x0 ;  /* 0x00000000ff037424 */ /* 0x000fc800078e00ff */
[----:B------:R-:W-:Y:S05]  /*0960*/  RET.REL.NODEC R2 `(_Z10solveODE_RPdS_ddddddii) ;  /* 0xfffffff402a47950 */ /* 0x000fea0003c3ffff */
.L_x_7:
[----:B------:R-:W-:-:S00]  /*0970*/  BRA `(.L_x_7) ;  /* 0xfffffffc00fc7947 */ /* 0x000fc0000383ffff */
[----:B------:R-:W-:-:S00]  /*0980*/  NOP ;  /* 0x0000000000007918 */ /* 0x000fc00000000000 */
[----:B------:R-:W-:-:S00]  /*0990*/  NOP ;  /* 0x0000000000007918 */ /* 0x000fc00000000000 */
[----:B------:R-:W-:-:S00]  /*09a0*/  NOP ;  /* 0x0000000000007918 */ /* 0x000fc00000000000 */
[----:B------:R-:W-:-:S00]  /*09b0*/  NOP ;  /* 0x0000000000007918 */ /* 0x000fc00000000000 */
[----:B------:R-:W-:-:S00]  /*09c0*/  NOP ;  /* 0x0000000000007918 */ /* 0x000fc00000000000 */
[----:B------:R-:W-:-:S00]  /*09d0*/  NOP ;  /* 0x0000000000007918 */ /* 0x000fc00000000000 */
[----:B------:R-:W-:-:S00]  /*09e0*/  NOP ;  /* 0x0000000000007918 */ /* 0x000fc00000000000 */
[----:B------:R-:W-:-:S00]  /*09f0*/  NOP ;  /* 0x0000000000007918 */ /* 0x000fc00000000000 */
.L_x_14:


//--------------------- .text._Z10solveODE_EPdS_dddii --------------------------
	.section	.text._Z10solveODE_EPdS_dddii,"ax",@progbits
	.align	128
        .global         _Z10solveODE_EPdS_dddii
        .type           _Z10solveODE_EPdS_dddii,@function
        .size           _Z10solveODE_EPdS_dddii,(.L_x_16 - _Z10solveODE_EPdS_dddii)
        .other          _Z10solveODE_EPdS_dddii,@"STO_CUDA_ENTRY STV_DEFAULT"
_Z10solveODE_EPdS_dddii:
.text._Z10solveODE_EPdS_dddii:
        /* <DEDUP_REMOVED lines=8> */
[----:B0-----:R-:W-:-:S05]  /*0080*/  IMAD R0, R0, UR5, R3 ;  /* 0x0000000500007c24 */ /* 0x001fca000f8e0203 */
[----:B------:R-:W-:Y:S01]  /*0090*/  IADD3 R0, PT, PT, R0, 0x1, RZ ;  /* 0x0000000100007810 */ /* 0x000fe20007ffe0ff */
[----:B-1----:R-:W-:-:S03]  /*00a0*/  IMAD R5, R5, UR4, R2 ;  /* 0x0000000405057c24 */ /* 0x002fc6000f8e0202 */
[----:B--2---:R-:W-:-:S04]  /*00b0*/  ISETP.GT.AND P0, PT, R0, R7, PT ;  /* 0x000000070000720c */ /* 0x004fc80003f04270 */
[----:B------:R-:W-:-:S13]  /*00c0*/  ISETP.GE.OR P0, PT, R5, R6, P0 ;  /* 0x000000060500720c */ /* 0x000fda0000706670 */
[----:B------:R-:W-:Y:S05]  /*00d0*/  @P0 EXIT ;  /* 0x000000000000094d */ /* 0x000fea0003800000 */
[----:B------:R-:W0:Y:S01]  /*00e0*/  LDC.64 R2, c[0x0][0x380] ;  /* 0x0000e000ff027b82 */ /* 0x000e220000000a00 */
[----:B------:R-:W-:Y:S01]  /*00f0*/  IADD3 R4, PT, PT, R7, 0x2, RZ ;  /* 0x0000000207047810 */ /* 0x000fe20007ffe0ff */
[----:B------:R-:W1:Y:S04]  /*0100*/  LDCU.64 UR4, c[0x0][0x358] ;  /* 0x00006b00ff0477ac */ /* 0x000e680008000a00 */
[----:B------:R-:W-:Y:S01]  /*0110*/  IMAD R5, R5, R4, R4 ;  /* 0x0000000405057224 */ /* 0x000fe200078e0204 */
[----:B------:R-:W2:Y:S01]  /*0120*/  LDCU.128 UR8, c[0x0][0x390] ;  /* 0x00007200ff0877ac */ /* 0x000ea20008000c00 */
[----:B------:R-:W3:Y:S03]  /*0130*/  LDC.64 R12, c[0x0][0x388] ;  /* 0x0000e200ff0c7b82 */ /* 0x000ee60000000a00 */
[----:B------:R-:W-:Y:S01]  /*0140*/  IADD3 R7, PT, PT, R0, R5, RZ ;  /* 0x0000000500077210 */ /* 0x000fe20007ffe0ff */
[----:B------:R-:W4:Y:S04]  /*0150*/  LDCU.64 UR6, c[0x0][0x3a0] ;  /* 0x00007400ff0677ac */ /* 0x000f280008000a00 */
[----:B0-----:R-:W-:-:S05]  /*0160*/  IMAD.WIDE R2, R7, 0x8, R2 ;  /* 0x0000000807027825 */ /* 0x001fca00078e0202 */
[----:B-1----:R-:W2:Y:S01]  /*0170*/  LDG.E.64 R4, desc[UR4][R2.64] ;  /* 0x0000000402047981 */ /* 0x002ea2000c1e1b00 */
[----:B---3--:R-:W-:-:S06]  /*0180*/  IMAD.WIDE R12, R7, 0x8, R12 ;  /* 0x00000008070c7825 */ /* 0x008fcc00078e020c */
[----:B------:R-:W3:Y:S01]  /*0190*/  LDG.E.64 R12, desc[UR4][R12.64] ;  /* 0x000000040c0c7981 */ /* 0x000ee2000c1e1b00 */
[C---:B--2---:R-:W-:Y:S02]  /*01a0*/  DMUL R6, R4.reuse, UR8 ;  /* 0x0000000804067c28 */ /* 0x044fe40008000000 */
[C---:B----4-:R-:W-:Y:S02]  /*01b0*/  DADD R8, R4.reuse, -UR6 ;  /* 0x8000000604087e29 */ /* 0x050fe40008000000 */
[----:B------:R-:W-:-:S06]  /*01c0*/  DADD R10, R4, -1 ;  /* 0xbff00000040a7429 */ /* 0x000fcc0000000000 */
[----:B------:R-:W-:-:S08]  /*01d0*/  DMUL R6, R6, R8 ;  /* 0x0000000806067228 */ /* 0x000fd00000000000 */
[----:B------:R-:W-:-:S08]  /*01e0*/  DMUL R6, R6, R10 ;  /* 0x0000000a06067228 */ /* 0x000fd00000000000 */
[----:B---3--:R-:W-:-:S08]  /*01f0*/  DFMA R6, R4, R12, R6 ;  /* 0x0000000c0406722b */ /* 0x008fd00000000006 */
[----:B------:R-:W-:-:S07]  /*0200*/  DFMA R6, -R6, UR10, R4 ;  /* 0x0000000a06067c2b */ /* 0x000fce0008000104 */
[----:B------:R-:W-:Y:S01]  /*0210*/  STG.E.64 desc[UR4][R2.64], R6 ;  /* 0x0000000602007986 */ /* 0x000fe2000c101b04 */
[----:B------:R-:W-:Y:S05]  /*0220*/  EXIT ;  /* 0x000000000000794d */ /* 0x000fea0003800000 */
.L_x_8:
        /* <DEDUP_REMOVED lines=13> */
.L_x_16:


//--------------------- .text._Z8solvePDEPdS_dii  --------------------------
	.section	.text._Z8solvePDEPdS_dii,"ax",@progbits
	.align	128
        .global         _Z8solvePDEPdS_dii
        .type           _Z8solvePDEPdS_dii,@function
        .size           _Z8solvePDEPdS_dii,(.L_x_17 - _Z8solvePDEPdS_dii)
        .other          _Z8solvePDEPdS_dii,@"STO_CUDA_ENTRY STV_DEFAULT"
_Z8solvePDEPdS_dii:
.text._Z8solvePDEPdS_dii:
        /* <DEDUP_REMOVED lines=18> */
[----:B------:R-:W2:Y:S04]  /*0120*/  LDCU.64 UR6, c[0x0][0x390] ;  /* 0x00007200ff0677ac */ /* 0x000ea80008000a00 */
[----:B------:R-:W-:-:S02]  /*0130*/  IADD3 R0, PT, PT, R14, R3, RZ ;  /* 0x000000030e007210 */ /* 0x000fc40007ffe0ff */
[----:B------:R-:W-:-:S03]  /*0140*/  IADD3 R13, PT, PT, R12, R3, RZ ;  /* 0x000000030c0d7210 */ /* 0x000fc60007ffe0ff */
[----:B0-----:R-:W-:-:S05]  /*0150*/  IMAD.WIDE R10, R0, 0x8, R8 ;  /* 0x00000008000a7825 */ /* 0x001fca00078e0208 */
[----:B-1----:R-:W3:Y:S04]  /*0160*/  LDG.E.64 R6, desc[UR4][R10.64+0x8] ;  /* 0x000008040a067981 */ /* 0x002ee8000c1e1b00 */
[----:B------:R-:W3:Y:S01]  /*0170*/  LDG.E.64 R4, desc[UR4][R10.64+-0x8] ;  /* 0xfffff8040a047981 */ /* 0x000ee2000c1e1b00 */
[----:B------:R-:W-:-:S03]  /*0180*/  IMAD R15, R12, -0x2, R13 ;  /* 0xfffffffe0c0f7824 */ /* 0x000fc600078e020d */
[----:B------:R-:W4:Y:S01]  /*0190*/  LDG.E.64 R2, desc[UR4][R10.64] ;  /* 0x000000040a027981 */ /* 0x000f22000c1e1b00 */
[----:B------:R-:W-:Y:S01]  /*01a0*/  IMAD.WIDE R12, R12, 0x8, R10 ;  /* 0x000000080c0c7825 */ /* 0x000fe200078e020a */
[----:B------:R-:W-:-:S05]  /*01b0*/  IADD3 R15, PT, PT, R14, R15, RZ ;  /* 0x0000000f0e0f7210 */ /* 0x000fca0007ffe0ff */
[----:B------:R-:W5:Y:S01]  /*01c0*/  LDG.E.64 R12, desc[UR4][R12.64] ;  /* 0x000000040c0c7981 */ /* 0x000f62000c1e1b00 */
[----:B------:R-:W-:-:S06]  /*01d0*/  IMAD.WIDE R8, R15, 0x8, R8 ;  /* 0x000000080f087825 */ /* 0x000fcc00078e0208 */
[----:B------:R-:W2:Y:S01]  /*01e0*/  LDG.E.64 R8, desc[UR4][R8.64] ;  /* 0x0000000408087981 */ /* 0x000ea2000c1e1b00 */
[----:B---3--:R-:W-:Y:S01]  /*01f0*/  DADD R4, R6, R4 ;  /* 0x0000000006047229 */ /* 0x008fe20000000004 */
[----:B------:R-:W0:Y:S07]  /*0200*/  LDC.64 R6, c[0x0][0x380] ;  /* 0x0000e000ff067b82 */ /* 0x000e2e0000000a00 */
[----:B----4-:R-:W-:-:S08]  /*0210*/  DFMA R4, R2, -4, R4 ;  /* 0xc01000000204782b */ /* 0x010fd00000000004 */
[----:B-----5:R-:W-:-:S08]  /*0220*/  DADD R4, R4, R12 ;  /* 0x0000000004047229 */ /* 0x020fd0000000000c */
[----:B--2---:R-:W-:-:S08]  /*0230*/  DADD R4, R4, R8 ;  /* 0x0000000004047229 */ /* 0x004fd00000000008 */
[----:B------:R-:W-:Y:S01]  /*0240*/  DFMA R4, R4, UR6, R2 ;  /* 0x0000000604047c2b */ /* 0x000fe20008000002 */
[----:B0-----:R-:W-:-:S06]  /*0250*/  IMAD.WIDE R2, R0, 0x8, R6 ;  /* 0x0000000800027825 */ /* 0x001fcc00078e0206 */
[----:B------:R-:W-:Y:S01]  /*0260*/  STG.E.64 desc[UR4][R2.64], R4 ;  /* 0x0000000402007986 */ /* 0x000fe2000c101b04 */
[----:B------:R-:W-:Y:S05]  /*0270*/  EXIT ;  /* 0x000000000000794d */ /* 0x000fea0003800000 */
.L_x_9:
        /* <DEDUP_REMOVED lines=16> */
.L_x_17:


//--------------------- .text._Z15setBoundaryDownPdii --------------------------
	.section	.text._Z15setBoundaryDownPdii,"ax",@progbits
	.align	128
        .global         _Z15setBoundaryDownPdii
        .type           _Z15setBoundaryDownPdii,@function
        .size           _Z15setBoundaryDownPdii,(.L_x_18 - _Z15setBoundaryDownPdii)
        .other          _Z15setBoundaryDownPdii,@"STO_CUDA_ENTRY STV_DEFAULT"
_Z15setBoundaryDownPdii:
.text._Z15setBoundaryDownPdii:
[----:B------:R-:W-:Y:S01]  /*0000*/  LDC R1, c[0x0][0x37c] ;  /* 0x0000df00ff017b82 */ /* 0x000fe20000000800 */
[----:B------:R-:W0:Y:S07]  /*0010*/  S2R R3, SR_TID.X ;  /* 0x0000000000037919 */ /* 0x000e2e0000002100 */
[----:B------:R-:W0:Y:S08]  /*0020*/  S2UR UR4, SR_CTAID.X ;  /* 0x00000000000479c3 */ /* 0x000e300000002500 */
[----:B------:R-:W0:Y:S08]  /*0030*/  LDC R0, c[0x0][0x360] ;  /* 0x0000d800ff007b82 */ /* 0x000e300000000800 */
[----:B------:R-:W1:Y:S01]  /*0040*/  LDC R7, c[0x0][0x38c] ;  /* 0x0000e300ff077b82 */ /* 0x000e620000000800 */
[----:B0-----:R-:W-:-:S05]  /*0050*/  IMAD R0, R0, UR4, R3 ;  /* 0x0000000400007c24 */ /* 0x001fca000f8e0203 */
[----:B------:R-:W-:-:S04]  /*0060*/  IADD3 R0, PT, PT, R0, 0x1, RZ ;  /* 0x0000000100007810 */ /* 0x000fc80007ffe0ff */
[----:B-1----:R-:W-:-:S13]  /*0070*/  ISETP.GT.AND P0, PT, R0, R7, PT ;  /* 0x000000070000720c */ /* 0x002fda0003f04270 */
[----:B------:R-:W-:Y:S05]  /*0080*/  @P0 EXIT ;  /* 0x000000000000094d */ /* 0x000fea0003800000 */
[----:B------:R-:W0:Y:S01]  /*0090*/  LDCU UR4, c[0x0][0x388] ;  /* 0x00007100ff0477ac */ /* 0x000e220008000800 */
[----:B------:R-:W1:Y:S01]  /*00a0*/  LDC.64 R4, c[0x0][0x380] ;  /* 0x0000e000ff047b82 */ /* 0x000e620000000a00 */
[----:B------:R-:W-:Y:S01]  /*00b0*/  IADD3 R7, PT, PT, R7, 0x2, RZ ;  /* 0x0000000207077810 */ /* 0x000fe20007ffe0ff */
[----:B------:R-:W2:Y:S01]  /*00c0*/  LDCU.64 UR6, c[0x0][0x358] ;  /* 0x00006b00ff0677ac */ /* 0x000ea20008000a00 */
[----:B0-----:R-:W-:-:S06]  /*00d0*/  UIADD3 UR4, UPT, UPT, UR4, -0x1, URZ ;  /* 0xffffffff04047890 */ /* 0x001fcc000fffe0ff */
[----:B------:R-:W-:-:S04]  /*00e0*/  IMAD R0, R7, UR4, R0 ;  /* 0x0000000407007c24 */ /* 0x000fc8000f8e0200 */
[----:B-1----:R-:W-:-:S06]  /*00f0*/  IMAD.WIDE R2, R0, 0x8, R4 ;  /* 0x0000000800027825 */ /* 0x002fcc00078e0204 */
[----:B--2---:R-:W2:Y:S01]  /*0100*/  LDG.E.64 R2, desc[UR6][R2.64] ;  /* 0x0000000602027981 */ /* 0x004ea2000c1e1b00 */
[----:B------:R-:W-:-:S05]  /*0110*/  LEA R7, R7, R0, 0x1 ;  /* 0x0000000007077211 */ /* 0x000fca00078e08ff */
[----:B------:R-:W-:-:S05]  /*0120*/  IMAD.WIDE R4, R7, 0x8, R4 ;  /* 0x0000000807047825 */ /* 0x000fca00078e0204 */
[----:B--2---:R-:W-:Y:S01]  /*0130*/  STG.E.64 desc[UR6][R4.64], R2 ;  /* 0x0000000204007986 */ /* 0x004fe2000c101b06 */
[----:B------:R-:W-:Y:S05]  /*0140*/  EXIT ;  /* 0x000000000000794d */ /* 0x000fea0003800000 */
.L_x_10:
        /* <DEDUP_REMOVED lines=11> */
.L_x_18:


//--------------------- .text._Z13setBoundaryUpPdii --------------------------
	.section	.text._Z13setBoundaryUpPdii,"ax",@progbits
	.align	128
        .global         _Z13setBoundaryUpPdii
        .type           _Z13setBoundaryUpPdii,@function
        .size           _Z13setBoundaryUpPdii,(.L_x_19 - _Z13setBoundaryUpPdii)
        .other          _Z13setBoundaryUpPdii,@"STO_CUDA_ENTRY STV_DEFAULT"
_Z13setBoundaryUpPdii:
.text._Z13setBoundaryUpPdii:
        /* <DEDUP_REMOVED lines=9> */
[----:B------:R-:W0:Y:S01]  /*0090*/  LDC.64 R4, c[0x0][0x380] ;  /* 0x0000e000ff047b82 */ /* 0x000e220000000a00 */
[----:B------:R-:W1:Y:S01]  /*00a0*/  LDCU.64 UR4, c[0x0][0x358] ;  /* 0x00006b00ff0477ac */ /* 0x000e620008000a00 */
[----:B------:R-:W-:-:S04]  /*00b0*/  LEA R0, R2, R7, 0x1 ;  /* 0x0000000702007211 */ /* 0x000fc800078e08ff */
[----:B------:R-:W-:-:S05]  /*00c0*/  IADD3 R3, PT, PT, R0, 0x4, RZ ;  /* 0x0000000400037810 */ /* 0x000fca0007ffe0ff */
[----:B0-----:R-:W-:-:S06]  /*00d0*/  IMAD.WIDE R2, R3, 0x8, R4 ;  /* 0x0000000803027825 */ /* 0x001fcc00078e0204 */
[----:B-1----:R-:W2:Y:S01]  /*00e0*/  LDG.E.64 R2, desc[UR4][R2.64] ;  /* 0x0000000402027981 */ /* 0x002ea2000c1e1b00 */
[----:B------:R-:W-:-:S05]  /*00f0*/  IMAD.WIDE R4, R7, 0x8, R4 ;  /* 0x0000000807047825 */ /* 0x000fca00078e0204 */
[----:B--2---:R-:W-:Y:S01]  /*0100*/  STG.E.64 desc[UR4][R4.64], R2 ;  /* 0x0000000204007986 */ /* 0x004fe2000c101b04 */
[----:B------:R-:W-:Y:S05]  /*0110*/  EXIT ;  /* 0x000000000000794d */ /* 0x000fea0003800000 */
.L_x_11:
        /* <DEDUP_REMOVED lines=14> */
.L_x_19:


//--------------------- .text._Z16setBoundaryRightPdii --------------------------
	.section	.text._Z16setBoundaryRightPdii,"ax",@progbits
	.align	128
        .global         _Z16setBoundaryRightPdii
        .type           _Z16setBoundaryRightPdii,@function
        .size           _Z16setBoundaryRightPdii,(.L_x_20 - _Z16setBoundaryRightPdii)
        .other          _Z16setBoundaryRightPdii,@"STO_CUDA_ENTRY STV_DEFAULT"
_Z16setBoundaryRightPdii:
.text._Z16setBoundaryRightPdii:
[----:B------:R-:W-:Y:S01]  /*0000*/  LDC R1, c[0x0][0x37c] ;  /* 0x0000df00ff017b82 */ /* 0x000fe20000000800 */
[----:B------:R-:W0:Y:S07]  /*0010*/  S2R R3, SR_TID.X ;  /* 0x0000000000037919 */ /* 0x000e2e0000002100 */
[----:B------:R-:W0:Y:S01]  /*0020*/  S2UR UR4, SR_CTAID.X ;  /* 0x00000000000479c3 */ /* 0x000e220000002500 */
[----:B------:R-:W1:Y:S07]  /*0030*/  LDCU UR5, c[0x0][0x388] ;  /* 0x00007100ff0577ac */ /* 0x000e6e0008000800 */
[----:B------:R-:W0:Y:S02]  /*0040*/  LDC R0, c[0x0][0x360] ;  /* 0x0000d800ff007b82 */ /* 0x000e240000000800 */
[----:B0-----:R-:W-:-:S05]  /*0050*/  IMAD R0, R0, UR4, R3 ;  /* 0x0000000400007c24 */ /* 0x001fca000f8e0203 */
[----:B------:R-:W-:-:S04]  /*0060*/  IADD3 R0, PT, PT, R0, 0x1, RZ ;  /* 0x0000000100007810 */ /* 0x000fc80007ffe0ff */
[----:B-1----:R-:W-:-:S13]  /*0070*/  ISETP.GT.AND P0, PT, R0, UR5, PT ;  /* 0x0000000500007c0c */ /* 0x002fda000bf04270 */
[----:B------:R-:W-:Y:S05]  /*0080*/  @P0 EXIT ;  /* 0x000000000000094d */ /* 0x000fea0003800000 */
[----:B------:R-:W0:Y:S01]  /*0090*/  LDC R4, c[0x0][0x38c] ;  /* 0x0000e300ff047b82 */ /* 0x000e220000000800 */
[----:B------:R-:W1:Y:S07]  /*00a0*/  LDCU.64 UR4, c[0x0][0x358] ;  /* 0x00006b00ff0477ac */ /* 0x000e6e0008000a00 */
[----:B------:R-:W2:Y:S01]  /*00b0*/  LDC.64 R2, c[0x0][0x380] ;  /* 0x0000e000ff027b82 */ /* 0x000ea20000000a00 */
[----:B0-----:R-:W-:-:S05]  /*00c0*/  IADD3 R5, PT, PT, R4, 0x2, RZ ;  /* 0x0000000204057810 */ /* 0x001fca0007ffe0ff */
[----:B------:R-:W-:-:S04]  /*00d0*/  IMAD R5, R0, R5, R4 ;  /* 0x0000000500057224 */ /* 0x000fc800078e0204 */
[----:B--2---:R-:W-:-:S05]  /*00e0*/  IMAD.WIDE R2, R5, 0x8, R2 ;  /* 0x0000000805027825 */ /* 0x004fca00078e0202 */
[----:B-1----:R-:W2:Y:S04]  /*00f0*/  LDG.E.64 R4, desc[UR4][R2.64+-0x8] ;  /* 0xfffff80402047981 */ /* 0x002ea8000c1e1b00 */
[----:B--2---:R-:W-:Y:S01]  /*0100*/  STG.E.64 desc[UR4][R2.64+0x8], R4 ;  /* 0x0000080402007986 */ /* 0x004fe2000c101b04 */
[----:B------:R-:W-:Y:S05]  /*0110*/  EXIT ;  /* 0x000000000000794d */ /* 0x000fea0003800000 */
.L_x_12:
        /* <DEDUP_REMOVED lines=14> */
.L_x_20:


//--------------------- .text._Z15setBoundaryLeftPdii --------------------------
	.section	.text._Z15setBoundaryLeftPdii,"ax",@progbits
	.align	128
        .global         _Z15setBoundaryLeftPdii
        .type           _Z15setBoundaryLeftPdii,@function
        .size           _Z15setBoundaryLeftPdii,(.L_x_21 - _Z15setBoundaryLeftPdii)
        .other          _Z15setBoundaryLeftPdii,@"STO_CUDA_ENTRY STV_DEFAULT"
_Z15setBoundaryLeftPdii:
.text._Z15setBoundaryLeftPdii:
        /* <DEDUP_REMOVED lines=9> */
[----:B------:R-:W0:Y:S01]  /*0090*/  LDCU UR4, c[0x0][0x38c] ;  /* 0x00007180ff0477ac */ /* 0x000e220008000800 */
[----:B------:R-:W1:Y:S01]  /*00a0*/  LDC.64 R2, c[0x0][0x380] ;  /* 0x0000e000ff027b82 */ /* 0x000e620000000a00 */
[----:B------:R-:W2:Y:S01]  /*00b0*/  LDCU.64 UR6, c[0x0][0x358] ;  /* 0x00006b00ff0677ac */ /* 0x000ea20008000a00 */
[----:B0-----:R-:W-:-:S06]  /*00c0*/  UIADD3 UR4, UPT, UPT, UR4, 0x2, URZ ;  /* 0x0000000204047890 */ /* 0x001fcc000fffe0ff */
[----:B------:R-:W-:-:S04]  /*00d0*/  IMAD R5, R0, UR4, RZ ;  /* 0x0000000400057c24 */ /* 0x000fc8000f8e02ff */
[----:B-1----:R-:W-:-:S05]  /*00e0*/  IMAD.WIDE R2, R5, 0x8, R2 ;  /* 0x0000000805027825 */ /* 0x002fca00078e0202 */
[----:B--2---:R-:W2:Y:S04]  /*00f0*/  LDG.E.64 R4, desc[UR6][R2.64+0x10] ;  /* 0x0000100602047981 */ /* 0x004ea8000c1e1b00 */
[----:B--2---:R-:W-:Y:S01]  /*0100*/  STG.E.64 desc[UR6][R2.64], R4 ;  /* 0x0000000402007986 */ /* 0x004fe2000c101b06 */
[----:B------:R-:W-:Y:S05]  /*0110*/  EXIT ;  /* 0x000000000000794d */ /* 0x000fea0003800000 */
.L_x_13:
        /* <DEDUP_REMOVED lines=14> */
.L_x_21:


//--------------------- .nv.shared.reserved.0     --------------------------
	.section	.nv.shared.reserved.0,"aw",@nobits
	.weak		__nv_reservedSMEM_offset_0_alias
	.size		__nv_reservedSMEM_offset_0_alias, 0, 64
	.other		__nv_reservedSMEM_offset_0_alias,@"STO_CUDA_RESERVED_SHARED STV_DEFAULT"
__nv_reservedSMEM_offset_0_alias:
	.zero		0
	.zero		64


//--------------------- .nv.constant0._Z10solveODE_RPdS_ddddddii --------------------------
	.section	.nv.constant0._Z10solveODE_RPdS_ddddddii,"a",@progbits
	.sectionflags	@""
	.align	4
.nv.constant0._Z10solveODE_RPdS_ddddddii:
	.zero		968


//--------------------- .nv.constant0._Z10solveODE_EPdS_dddii --------------------------
	.section	.nv.constant0._Z10solveODE_EPdS_dddii,"a",@progbits
	.sectionflags	@""
	.align	4
.nv.constant0._Z10solveODE_EPdS_dddii:
	.zero		944


//--------------------- .nv.constant0._Z8solvePDEPdS_dii --------------------------
	.section	.nv.constant0._Z8solvePDEPdS_dii,"a",@progbits
	.sectionflags	@""
	.align	4
.nv.constant0._Z8solvePDEPdS_dii:
	.zero		928


//--------------------- .nv.constant0._Z15setBoundaryDownPdii --------------------------
	.section	.nv.constant0._Z15setBoundaryDownPdii,"a",@progbits
	.sectionflags	@""
	.align	4
.nv.constant0._Z15setBoundaryDownPdii:
	.zero		912


//--------------------- .nv.constant0._Z13setBoundaryUpPdii --------------------------
	.section	.nv.constant0._Z13setBoundaryUpPdii,"a",@progbits
	.sectionflags	@""
	.align	4
.nv.constant0._Z13setBoundaryUpPdii:
	.zero		912


//--------------------- .nv.constant0._Z16setBoundaryRightPdii --------------------------
	.section	.nv.constant0._Z16setBoundaryRightPdii,"a",@progbits
	.sectionflags	@""
	.align	4
.nv.constant0._Z16setBoundaryRightPdii:
	.zero		912


//--------------------- .nv.constant0._Z15setBoundaryLeftPdii --------------------------
	.section	.nv.constant0._Z15setBoundaryLeftPdii,"a",@progbits
	.sectionflags	@""
	.align	4
.nv.constant0._Z15setBoundaryLeftPdii:
	.zero		912


//--------------------- SYMBOLS --------------------------

	.type		.nv.reservedSmem.offset0,@object
	.size		.nv.reservedSmem.offset0,0x4
